//
// Generated by NVIDIA NVVM Compiler
//
// Compiler Build ID: CL-36424714
// Cuda compilation tools, release 13.0, V13.0.88
// Based on NVVM 20.0.0
//

.version 9.0
.target sm_100
.address_size 64

	// .globl	_Z13MandelbrotSetIhdEvPT_jjT0_S2_S2_

.visible .entry _Z13MandelbrotSetIhdEvPT_jjT0_S2_S2_(
	.param .u64 .ptr .align 1 _Z13MandelbrotSetIhdEvPT_jjT0_S2_S2__param_0,
	.param .u32 _Z13MandelbrotSetIhdEvPT_jjT0_S2_S2__param_1,
	.param .u32 _Z13MandelbrotSetIhdEvPT_jjT0_S2_S2__param_2,
	.param .f64 _Z13MandelbrotSetIhdEvPT_jjT0_S2_S2__param_3,
	.param .f64 _Z13MandelbrotSetIhdEvPT_jjT0_S2_S2__param_4,
	.param .f64 _Z13MandelbrotSetIhdEvPT_jjT0_S2_S2__param_5
)
{
	.reg .pred 	%p<19>;
	.reg .b16 	%rs<2>;
	.reg .b32 	%r<34>;
	.reg .b64 	%rd<7>;
	.reg .b64 	%fd<137>;

	ld.param.u64 	%rd2, [_Z13MandelbrotSetIhdEvPT_jjT0_S2_S2__param_0];
	ld.param.u32 	%r20, [_Z13MandelbrotSetIhdEvPT_jjT0_S2_S2__param_1];
	ld.param.u32 	%r21, [_Z13MandelbrotSetIhdEvPT_jjT0_S2_S2__param_2];
	ld.param.f64 	%fd69, [_Z13MandelbrotSetIhdEvPT_jjT0_S2_S2__param_3];
	ld.param.f64 	%fd70, [_Z13MandelbrotSetIhdEvPT_jjT0_S2_S2__param_4];
	ld.param.f64 	%fd71, [_Z13MandelbrotSetIhdEvPT_jjT0_S2_S2__param_5];
	cvta.to.global.u64 	%rd1, %rd2;
	mov.u32 	%r22, %ctaid.x;
	mov.u32 	%r23, %ntid.x;
	mov.u32 	%r24, %tid.x;
	mad.lo.s32 	%r1, %r22, %r23, %r24;
	mul.lo.s32 	%r25, %r21, %r20;
	setp.ge.u32 	%p1, %r1, %r25;
	@%p1 bra 	$L__BB0_36;
	cvt.rn.f64.u32 	%fd72, %r20;
	div.rn.f64 	%fd73, %fd72, 0d4008000000000000;
	cvt.rn.f64.u32 	%fd74, %r21;
	mul.f64 	%fd75, %fd74, 0d3FE0000000000000;
	min.f64 	%fd76, %fd73, %fd75;
	rcp.rn.f64 	%fd77, %fd76;
	div.u32 	%r27, %r1, %r20;
	mul.lo.s32 	%r28, %r27, %r20;
	sub.s32 	%r29, %r1, %r28;
	cvt.rn.f64.u32 	%fd78, %r29;
	mul.f64 	%fd79, %fd72, 0d3FE0000000000000;
	sub.f64 	%fd80, %fd78, %fd79;
	mul.f64 	%fd81, %fd77, %fd80;
	cvt.rn.f64.u32 	%fd82, %r27;
	sub.f64 	%fd83, %fd82, %fd75;
	mul.f64 	%fd84, %fd77, %fd83;
	div.rn.f64 	%fd85, %fd81, %fd71;
	add.f64 	%fd1, %fd69, %fd85;
	div.rn.f64 	%fd86, %fd84, %fd71;
	add.f64 	%fd2, %fd70, %fd86;
	mov.b32 	%r2, 0;
	mov.f64 	%fd135, %fd2;
	mov.f64 	%fd136, %fd1;
$L__BB0_2:
	mul.f64 	%fd5, %fd136, %fd136;
	mul.f64 	%fd6, %fd135, %fd135;
	add.f64 	%fd87, %fd5, %fd6;
	setp.gt.f64 	%p2, %fd87, 0d4010000000000000;
	@%p2 bra 	$L__BB0_33;
	add.f64 	%fd88, %fd136, %fd136;
	fma.rn.f64 	%fd7, %fd88, %fd135, %fd2;
	sub.f64 	%fd89, %fd5, %fd6;
	add.f64 	%fd8, %fd1, %fd89;
	mul.f64 	%fd9, %fd8, %fd8;
	mul.f64 	%fd10, %fd7, %fd7;
	add.f64 	%fd90, %fd9, %fd10;
	setp.gt.f64 	%p3, %fd90, 0d4010000000000000;
	@%p3 bra 	$L__BB0_32;
	add.f64 	%fd91, %fd8, %fd8;
	fma.rn.f64 	%fd11, %fd91, %fd7, %fd2;
	sub.f64 	%fd92, %fd9, %fd10;
	add.f64 	%fd12, %fd1, %fd92;
	mul.f64 	%fd13, %fd12, %fd12;
	mul.f64 	%fd14, %fd11, %fd11;
	add.f64 	%fd93, %fd13, %fd14;
	setp.gt.f64 	%p4, %fd93, 0d4010000000000000;
	@%p4 bra 	$L__BB0_31;
	add.f64 	%fd94, %fd12, %fd12;
	fma.rn.f64 	%fd15, %fd94, %fd11, %fd2;
	sub.f64 	%fd95, %fd13, %fd14;
	add.f64 	%fd16, %fd1, %fd95;
	mul.f64 	%fd17, %fd16, %fd16;
	mul.f64 	%fd18, %fd15, %fd15;
	add.f64 	%fd96, %fd17, %fd18;
	setp.gt.f64 	%p5, %fd96, 0d4010000000000000;
	@%p5 bra 	$L__BB0_30;
	add.f64 	%fd97, %fd16, %fd16;
	fma.rn.f64 	%fd19, %fd97, %fd15, %fd2;
	sub.f64 	%fd98, %fd17, %fd18;
	add.f64 	%fd20, %fd1, %fd98;
	mul.f64 	%fd21, %fd20, %fd20;
	mul.f64 	%fd22, %fd19, %fd19;
	add.f64 	%fd99, %fd21, %fd22;
	setp.gt.f64 	%p6, %fd99, 0d4010000000000000;
	@%p6 bra 	$L__BB0_29;
	add.f64 	%fd100, %fd20, %fd20;
	fma.rn.f64 	%fd23, %fd100, %fd19, %fd2;
	sub.f64 	%fd101, %fd21, %fd22;
	add.f64 	%fd24, %fd1, %fd101;
	mul.f64 	%fd25, %fd24, %fd24;
	mul.f64 	%fd26, %fd23, %fd23;
	add.f64 	%fd102, %fd25, %fd26;
	setp.gt.f64 	%p7, %fd102, 0d4010000000000000;
	@%p7 bra 	$L__BB0_28;
	add.f64 	%fd103, %fd24, %fd24;
	fma.rn.f64 	%fd27, %fd103, %fd23, %fd2;
	sub.f64 	%fd104, %fd25, %fd26;
	add.f64 	%fd28, %fd1, %fd104;
	mul.f64 	%fd29, %fd28, %fd28;
	mul.f64 	%fd30, %fd27, %fd27;
	add.f64 	%fd105, %fd29, %fd30;
	setp.gt.f64 	%p8, %fd105, 0d4010000000000000;
	@%p8 bra 	$L__BB0_27;
	add.f64 	%fd106, %fd28, %fd28;
	fma.rn.f64 	%fd31, %fd106, %fd27, %fd2;
	sub.f64 	%fd107, %fd29, %fd30;
	add.f64 	%fd32, %fd1, %fd107;
	mul.f64 	%fd33, %fd32, %fd32;
	mul.f64 	%fd34, %fd31, %fd31;
	add.f64 	%fd108, %fd33, %fd34;
	setp.gt.f64 	%p9, %fd108, 0d4010000000000000;
	@%p9 bra 	$L__BB0_26;
	add.f64 	%fd109, %fd32, %fd32;
	fma.rn.f64 	%fd35, %fd109, %fd31, %fd2;
	sub.f64 	%fd110, %fd33, %fd34;
	add.f64 	%fd36, %fd1, %fd110;
	mul.f64 	%fd37, %fd36, %fd36;
	mul.f64 	%fd38, %fd35, %fd35;
	add.f64 	%fd111, %fd37, %fd38;
	setp.gt.f64 	%p10, %fd111, 0d4010000000000000;
	@%p10 bra 	$L__BB0_25;
	add.f64 	%fd112, %fd36, %fd36;
	fma.rn.f64 	%fd39, %fd112, %fd35, %fd2;
	sub.f64 	%fd113, %fd37, %fd38;
	add.f64 	%fd40, %fd1, %fd113;
	mul.f64 	%fd41, %fd40, %fd40;
	mul.f64 	%fd42, %fd39, %fd39;
	add.f64 	%fd114, %fd41, %fd42;
	setp.gt.f64 	%p11, %fd114, 0d4010000000000000;
	@%p11 bra 	$L__BB0_24;
	add.f64 	%fd115, %fd40, %fd40;
	fma.rn.f64 	%fd43, %fd115, %fd39, %fd2;
	sub.f64 	%fd116, %fd41, %fd42;
	add.f64 	%fd44, %fd1, %fd116;
	mul.f64 	%fd45, %fd44, %fd44;
	mul.f64 	%fd46, %fd43, %fd43;
	add.f64 	%fd117, %fd45, %fd46;
	setp.gt.f64 	%p12, %fd117, 0d4010000000000000;
	@%p12 bra 	$L__BB0_23;
	add.f64 	%fd118, %fd44, %fd44;
	fma.rn.f64 	%fd47, %fd118, %fd43, %fd2;
	sub.f64 	%fd119, %fd45, %fd46;
	add.f64 	%fd48, %fd1, %fd119;
	mul.f64 	%fd49, %fd48, %fd48;
	mul.f64 	%fd50, %fd47, %fd47;
	add.f64 	%fd120, %fd49, %fd50;
	setp.gt.f64 	%p13, %fd120, 0d4010000000000000;
	@%p13 bra 	$L__BB0_22;
	add.f64 	%fd121, %fd48, %fd48;
	fma.rn.f64 	%fd51, %fd121, %fd47, %fd2;
	sub.f64 	%fd122, %fd49, %fd50;
	add.f64 	%fd52, %fd1, %fd122;
	mul.f64 	%fd53, %fd52, %fd52;
	mul.f64 	%fd54, %fd51, %fd51;
	add.f64 	%fd123, %fd53, %fd54;
	setp.gt.f64 	%p14, %fd123, 0d4010000000000000;
	@%p14 bra 	$L__BB0_21;
	add.f64 	%fd124, %fd52, %fd52;
	fma.rn.f64 	%fd55, %fd124, %fd51, %fd2;
	sub.f64 	%fd125, %fd53, %fd54;
	add.f64 	%fd56, %fd1, %fd125;
	mul.f64 	%fd57, %fd56, %fd56;
	mul.f64 	%fd58, %fd55, %fd55;
	add.f64 	%fd126, %fd57, %fd58;
	setp.gt.f64 	%p15, %fd126, 0d4010000000000000;
	@%p15 bra 	$L__BB0_20;
	add.f64 	%fd127, %fd56, %fd56;
	fma.rn.f64 	%fd59, %fd127, %fd55, %fd2;
	sub.f64 	%fd128, %fd57, %fd58;
	add.f64 	%fd60, %fd1, %fd128;
	mul.f64 	%fd61, %fd60, %fd60;
	mul.f64 	%fd62, %fd59, %fd59;
	add.f64 	%fd129, %fd61, %fd62;
	setp.gt.f64 	%p16, %fd129, 0d4010000000000000;
	@%p16 bra 	$L__BB0_19;
	add.f64 	%fd130, %fd60, %fd60;
	fma.rn.f64 	%fd63, %fd130, %fd59, %fd2;
	sub.f64 	%fd131, %fd61, %fd62;
	add.f64 	%fd64, %fd1, %fd131;
	mul.f64 	%fd65, %fd64, %fd64;
	mul.f64 	%fd66, %fd63, %fd63;
	add.f64 	%fd132, %fd65, %fd66;
	setp.gt.f64 	%p17, %fd132, 0d4010000000000000;
	@%p17 bra 	$L__BB0_18;
	bra.uni 	$L__BB0_34;
$L__BB0_18:
	add.s32 	%r2, %r2, 15;
	bra.uni 	$L__BB0_33;
$L__BB0_19:
	add.s32 	%r2, %r2, 14;
	bra.uni 	$L__BB0_33;
$L__BB0_20:
	add.s32 	%r2, %r2, 13;
	bra.uni 	$L__BB0_33;
$L__BB0_21:
	add.s32 	%r2, %r2, 12;
	bra.uni 	$L__BB0_33;
$L__BB0_22:
	add.s32 	%r2, %r2, 11;
	bra.uni 	$L__BB0_33;
$L__BB0_23:
	add.s32 	%r2, %r2, 10;
	bra.uni 	$L__BB0_33;
$L__BB0_24:
	add.s32 	%r2, %r2, 9;
	bra.uni 	$L__BB0_33;
$L__BB0_25:
	add.s32 	%r2, %r2, 8;
	bra.uni 	$L__BB0_33;
$L__BB0_26:
	add.s32 	%r2, %r2, 7;
	bra.uni 	$L__BB0_33;
$L__BB0_27:
	add.s32 	%r2, %r2, 6;
	bra.uni 	$L__BB0_33;
$L__BB0_28:
	add.s32 	%r2, %r2, 5;
	bra.uni 	$L__BB0_33;
$L__BB0_29:
	add.s32 	%r2, %r2, 4;
	bra.uni 	$L__BB0_33;
$L__BB0_30:
	add.s32 	%r2, %r2, 3;
	bra.uni 	$L__BB0_33;
$L__BB0_31:
	add.s32 	%r2, %r2, 2;
	bra.uni 	$L__BB0_33;
$L__BB0_32:
	add.s32 	%r2, %r2, 1;
$L__BB0_33:
	mul.lo.s32 	%r30, %r2, 255;
	shr.u32 	%r31, %r30, 10;
	cvt.u64.u32 	%rd5, %r1;
	add.s64 	%rd6, %rd1, %rd5;
	st.global.u8 	[%rd6], %r31;
	bra.uni 	$L__BB0_36;
$L__BB0_34:
	add.f64 	%fd133, %fd64, %fd64;
	fma.rn.f64 	%fd135, %fd133, %fd63, %fd2;
	sub.f64 	%fd134, %fd65, %fd66;
	add.f64 	%fd136, %fd1, %fd134;
	add.s32 	%r2, %r2, 16;
	setp.ne.s32 	%p18, %r2, 1024;
	@%p18 bra 	$L__BB0_2;
	cvt.u64.u32 	%rd3, %r1;
	add.s64 	%rd4, %rd1, %rd3;
	mov.b16 	%rs1, 255;
	st.global.u8 	[%rd4], %rs1;
$L__BB0_36:
	ret;

}
	// .globl	_Z13MandelbrotSetIjdEvPT_jjT0_S2_S2_
.visible .entry _Z13MandelbrotSetIjdEvPT_jjT0_S2_S2_(
	.param .u64 .ptr .align 1 _Z13MandelbrotSetIjdEvPT_jjT0_S2_S2__param_0,
	.param .u32 _Z13MandelbrotSetIjdEvPT_jjT0_S2_S2__param_1,
	.param .u32 _Z13MandelbrotSetIjdEvPT_jjT0_S2_S2__param_2,
	.param .f64 _Z13MandelbrotSetIjdEvPT_jjT0_S2_S2__param_3,
	.param .f64 _Z13MandelbrotSetIjdEvPT_jjT0_S2_S2__param_4,
	.param .f64 _Z13MandelbrotSetIjdEvPT_jjT0_S2_S2__param_5
)
{
	.reg .pred 	%p<23>;
	.reg .b32 	%r<50>;
	.reg .b64 	%rd<7>;
	.reg .b64 	%fd<169>;

	ld.param.u64 	%rd2, [_Z13MandelbrotSetIjdEvPT_jjT0_S2_S2__param_0];
	ld.param.u32 	%r20, [_Z13MandelbrotSetIjdEvPT_jjT0_S2_S2__param_1];
	ld.param.u32 	%r21, [_Z13MandelbrotSetIjdEvPT_jjT0_S2_S2__param_2];
	ld.param.f64 	%fd79, [_Z13MandelbrotSetIjdEvPT_jjT0_S2_S2__param_3];
	ld.param.f64 	%fd80, [_Z13MandelbrotSetIjdEvPT_jjT0_S2_S2__param_4];
	ld.param.f64 	%fd81, [_Z13MandelbrotSetIjdEvPT_jjT0_S2_S2__param_5];
	cvta.to.global.u64 	%rd1, %rd2;
	mov.u32 	%r22, %ctaid.x;
	mov.u32 	%r23, %ntid.x;
	mov.u32 	%r24, %tid.x;
	mad.lo.s32 	%r1, %r22, %r23, %r24;
	mul.lo.s32 	%r25, %r21, %r20;
	setp.ge.u32 	%p1, %r1, %r25;
	@%p1 bra 	$L__BB1_44;
	cvt.rn.f64.u32 	%fd82, %r20;
	div.rn.f64 	%fd83, %fd82, 0d4008000000000000;
	cvt.rn.f64.u32 	%fd84, %r21;
	mul.f64 	%fd85, %fd84, 0d3FE0000000000000;
	min.f64 	%fd86, %fd83, %fd85;
	rcp.rn.f64 	%fd87, %fd86;
	div.u32 	%r27, %r1, %r20;
	mul.lo.s32 	%r28, %r27, %r20;
	sub.s32 	%r29, %r1, %r28;
	cvt.rn.f64.u32 	%fd88, %r29;
	mul.f64 	%fd89, %fd82, 0d3FE0000000000000;
	sub.f64 	%fd90, %fd88, %fd89;
	mul.f64 	%fd91, %fd87, %fd90;
	cvt.rn.f64.u32 	%fd92, %r27;
	sub.f64 	%fd93, %fd92, %fd85;
	mul.f64 	%fd94, %fd87, %fd93;
	div.rn.f64 	%fd95, %fd91, %fd81;
	add.f64 	%fd1, %fd79, %fd95;
	div.rn.f64 	%fd96, %fd94, %fd81;
	add.f64 	%fd2, %fd80, %fd96;
	mov.b32 	%r2, 0;
	mov.f64 	%fd164, %fd2;
	mov.f64 	%fd165, %fd1;
$L__BB1_2:
	mul.f64 	%fd5, %fd165, %fd165;
	mul.f64 	%fd6, %fd164, %fd164;
	add.f64 	%fd97, %fd5, %fd6;
	setp.gt.f64 	%p2, %fd97, 0d4010000000000000;
	@%p2 bra 	$L__BB1_33;
	add.f64 	%fd98, %fd165, %fd165;
	fma.rn.f64 	%fd17, %fd98, %fd164, %fd2;
	sub.f64 	%fd99, %fd5, %fd6;
	add.f64 	%fd18, %fd1, %fd99;
	mul.f64 	%fd19, %fd18, %fd18;
	mul.f64 	%fd20, %fd17, %fd17;
	add.f64 	%fd100, %fd19, %fd20;
	setp.gt.f64 	%p3, %fd100, 0d4010000000000000;
	@%p3 bra 	$L__BB1_32;
	add.f64 	%fd101, %fd18, %fd18;
	fma.rn.f64 	%fd21, %fd101, %fd17, %fd2;
	sub.f64 	%fd102, %fd19, %fd20;
	add.f64 	%fd22, %fd1, %fd102;
	mul.f64 	%fd23, %fd22, %fd22;
	mul.f64 	%fd24, %fd21, %fd21;
	add.f64 	%fd103, %fd23, %fd24;
	setp.gt.f64 	%p4, %fd103, 0d4010000000000000;
	@%p4 bra 	$L__BB1_31;
	add.f64 	%fd104, %fd22, %fd22;
	fma.rn.f64 	%fd25, %fd104, %fd21, %fd2;
	sub.f64 	%fd105, %fd23, %fd24;
	add.f64 	%fd26, %fd1, %fd105;
	mul.f64 	%fd27, %fd26, %fd26;
	mul.f64 	%fd28, %fd25, %fd25;
	add.f64 	%fd106, %fd27, %fd28;
	setp.gt.f64 	%p5, %fd106, 0d4010000000000000;
	@%p5 bra 	$L__BB1_30;
	add.f64 	%fd107, %fd26, %fd26;
	fma.rn.f64 	%fd29, %fd107, %fd25, %fd2;
	sub.f64 	%fd108, %fd27, %fd28;
	add.f64 	%fd30, %fd1, %fd108;
	mul.f64 	%fd31, %fd30, %fd30;
	mul.f64 	%fd32, %fd29, %fd29;
	add.f64 	%fd109, %fd31, %fd32;
	setp.gt.f64 	%p6, %fd109, 0d4010000000000000;
	@%p6 bra 	$L__BB1_29;
	add.f64 	%fd110, %fd30, %fd30;
	fma.rn.f64 	%fd33, %fd110, %fd29, %fd2;
	sub.f64 	%fd111, %fd31, %fd32;
	add.f64 	%fd34, %fd1, %fd111;
	mul.f64 	%fd35, %fd34, %fd34;
	mul.f64 	%fd36, %fd33, %fd33;
	add.f64 	%fd112, %fd35, %fd36;
	setp.gt.f64 	%p7, %fd112, 0d4010000000000000;
	@%p7 bra 	$L__BB1_28;
	add.f64 	%fd113, %fd34, %fd34;
	fma.rn.f64 	%fd37, %fd113, %fd33, %fd2;
	sub.f64 	%fd114, %fd35, %fd36;
	add.f64 	%fd38, %fd1, %fd114;
	mul.f64 	%fd39, %fd38, %fd38;
	mul.f64 	%fd40, %fd37, %fd37;
	add.f64 	%fd115, %fd39, %fd40;
	setp.gt.f64 	%p8, %fd115, 0d4010000000000000;
	@%p8 bra 	$L__BB1_27;
	add.f64 	%fd116, %fd38, %fd38;
	fma.rn.f64 	%fd41, %fd116, %fd37, %fd2;
	sub.f64 	%fd117, %fd39, %fd40;
	add.f64 	%fd42, %fd1, %fd117;
	mul.f64 	%fd43, %fd42, %fd42;
	mul.f64 	%fd44, %fd41, %fd41;
	add.f64 	%fd118, %fd43, %fd44;
	setp.gt.f64 	%p9, %fd118, 0d4010000000000000;
	@%p9 bra 	$L__BB1_26;
	add.f64 	%fd119, %fd42, %fd42;
	fma.rn.f64 	%fd45, %fd119, %fd41, %fd2;
	sub.f64 	%fd120, %fd43, %fd44;
	add.f64 	%fd46, %fd1, %fd120;
	mul.f64 	%fd47, %fd46, %fd46;
	mul.f64 	%fd48, %fd45, %fd45;
	add.f64 	%fd121, %fd47, %fd48;
	setp.gt.f64 	%p10, %fd121, 0d4010000000000000;
	@%p10 bra 	$L__BB1_25;
	add.f64 	%fd122, %fd46, %fd46;
	fma.rn.f64 	%fd49, %fd122, %fd45, %fd2;
	sub.f64 	%fd123, %fd47, %fd48;
	add.f64 	%fd50, %fd1, %fd123;
	mul.f64 	%fd51, %fd50, %fd50;
	mul.f64 	%fd52, %fd49, %fd49;
	add.f64 	%fd124, %fd51, %fd52;
	setp.gt.f64 	%p11, %fd124, 0d4010000000000000;
	@%p11 bra 	$L__BB1_24;
	add.f64 	%fd125, %fd50, %fd50;
	fma.rn.f64 	%fd53, %fd125, %fd49, %fd2;
	sub.f64 	%fd126, %fd51, %fd52;
	add.f64 	%fd54, %fd1, %fd126;
	mul.f64 	%fd55, %fd54, %fd54;
	mul.f64 	%fd56, %fd53, %fd53;
	add.f64 	%fd127, %fd55, %fd56;
	setp.gt.f64 	%p12, %fd127, 0d4010000000000000;
	@%p12 bra 	$L__BB1_23;
	add.f64 	%fd128, %fd54, %fd54;
	fma.rn.f64 	%fd57, %fd128, %fd53, %fd2;
	sub.f64 	%fd129, %fd55, %fd56;
	add.f64 	%fd58, %fd1, %fd129;
	mul.f64 	%fd59, %fd58, %fd58;
	mul.f64 	%fd60, %fd57, %fd57;
	add.f64 	%fd130, %fd59, %fd60;
	setp.gt.f64 	%p13, %fd130, 0d4010000000000000;
	@%p13 bra 	$L__BB1_22;
	add.f64 	%fd131, %fd58, %fd58;
	fma.rn.f64 	%fd61, %fd131, %fd57, %fd2;
	sub.f64 	%fd132, %fd59, %fd60;
	add.f64 	%fd62, %fd1, %fd132;
	mul.f64 	%fd63, %fd62, %fd62;
	mul.f64 	%fd64, %fd61, %fd61;
	add.f64 	%fd133, %fd63, %fd64;
	setp.gt.f64 	%p14, %fd133, 0d4010000000000000;
	@%p14 bra 	$L__BB1_21;
	add.f64 	%fd134, %fd62, %fd62;
	fma.rn.f64 	%fd65, %fd134, %fd61, %fd2;
	sub.f64 	%fd135, %fd63, %fd64;
	add.f64 	%fd66, %fd1, %fd135;
	mul.f64 	%fd67, %fd66, %fd66;
	mul.f64 	%fd68, %fd65, %fd65;
	add.f64 	%fd136, %fd67, %fd68;
	setp.gt.f64 	%p15, %fd136, 0d4010000000000000;
	@%p15 bra 	$L__BB1_20;
	add.f64 	%fd137, %fd66, %fd66;
	fma.rn.f64 	%fd69, %fd137, %fd65, %fd2;
	sub.f64 	%fd138, %fd67, %fd68;
	add.f64 	%fd70, %fd1, %fd138;
	mul.f64 	%fd71, %fd70, %fd70;
	mul.f64 	%fd72, %fd69, %fd69;
	add.f64 	%fd139, %fd71, %fd72;
	setp.gt.f64 	%p16, %fd139, 0d4010000000000000;
	@%p16 bra 	$L__BB1_19;
	add.f64 	%fd140, %fd70, %fd70;
	fma.rn.f64 	%fd73, %fd140, %fd69, %fd2;
	sub.f64 	%fd141, %fd71, %fd72;
	add.f64 	%fd74, %fd1, %fd141;
	mul.f64 	%fd75, %fd74, %fd74;
	mul.f64 	%fd76, %fd73, %fd73;
	add.f64 	%fd142, %fd75, %fd76;
	setp.gt.f64 	%p17, %fd142, 0d4010000000000000;
	@%p17 bra 	$L__BB1_18;
	bra.uni 	$L__BB1_42;
$L__BB1_18:
	add.s32 	%r2, %r2, 15;
	bra.uni 	$L__BB1_33;
$L__BB1_19:
	add.s32 	%r2, %r2, 14;
	bra.uni 	$L__BB1_33;
$L__BB1_20:
	add.s32 	%r2, %r2, 13;
	bra.uni 	$L__BB1_33;
$L__BB1_21:
	add.s32 	%r2, %r2, 12;
	bra.uni 	$L__BB1_33;
$L__BB1_22:
	add.s32 	%r2, %r2, 11;
	bra.uni 	$L__BB1_33;
$L__BB1_23:
	add.s32 	%r2, %r2, 10;
	bra.uni 	$L__BB1_33;
$L__BB1_24:
	add.s32 	%r2, %r2, 9;
	bra.uni 	$L__BB1_33;
$L__BB1_25:
	add.s32 	%r2, %r2, 8;
	bra.uni 	$L__BB1_33;
$L__BB1_26:
	add.s32 	%r2, %r2, 7;
	bra.uni 	$L__BB1_33;
$L__BB1_27:
	add.s32 	%r2, %r2, 6;
	bra.uni 	$L__BB1_33;
$L__BB1_28:
	add.s32 	%r2, %r2, 5;
	bra.uni 	$L__BB1_33;
$L__BB1_29:
	add.s32 	%r2, %r2, 4;
	bra.uni 	$L__BB1_33;
$L__BB1_30:
	add.s32 	%r2, %r2, 3;
	bra.uni 	$L__BB1_33;
$L__BB1_31:
	add.s32 	%r2, %r2, 2;
	bra.uni 	$L__BB1_33;
$L__BB1_32:
	add.s32 	%r2, %r2, 1;
$L__BB1_33:
	setp.eq.s32 	%p19, %r2, 0;
	mov.f64 	%fd168, 0d0000000000000000;
	mov.f64 	%fd166, 0d4090000000000000;
	mov.f64 	%fd167, %fd168;
	@%p19 bra 	$L__BB1_41;
	setp.gt.u32 	%p20, %r2, 63;
	@%p20 bra 	$L__BB1_36;
	cvt.rn.f64.u32 	%fd161, %r2;
	mov.f64 	%fd162, 0d4050000000000000;
	sub.f64 	%fd163, %fd162, %fd161;
	mul.f64 	%fd166, %fd163, 0d4050000000000000;
	shl.b32 	%r36, %r2, 6;
	add.s32 	%r37, %r36, -1;
	cvt.rn.f64.u32 	%fd8, %r37;
	mov.f64 	%fd167, %fd168;
	mov.f64 	%fd168, %fd8;
	bra.uni 	$L__BB1_41;
$L__BB1_36:
	setp.gt.u32 	%p21, %r2, 127;
	@%p21 bra 	$L__BB1_38;
	add.s32 	%r35, %r2, -64;
	cvt.rn.f64.u32 	%fd156, %r35;
	mul.f64 	%fd167, %fd156, 0d4050000000000000;
	cvt.rn.f64.u32 	%fd157, %r2;
	mov.f64 	%fd158, 0d4060000000000000;
	sub.f64 	%fd159, %fd158, %fd157;
	fma.rn.f64 	%fd168, %fd159, 0d4050000000000000, 0dBFF0000000000000;
	mov.f64 	%fd166, 0d0000000000000000;
	bra.uni 	$L__BB1_41;
$L__BB1_38:
	setp.gt.u32 	%p22, %r2, 255;
	@%p22 bra 	$L__BB1_40;
	add.s32 	%r34, %r2, -128;
	cvt.rn.f64.u32 	%fd151, %r34;
	mul.f64 	%fd166, %fd151, 0d4020000000000000;
	cvt.rn.f64.u32 	%fd152, %r2;
	mov.f64 	%fd153, 0d4070000000000000;
	sub.f64 	%fd154, %fd153, %fd152;
	fma.rn.f64 	%fd167, %fd154, 0d4020000000000000, 0dBFF0000000000000;
	bra.uni 	$L__BB1_41;
$L__BB1_40:
	add.s32 	%r33, %r2, -256;
	cvt.rn.f64.u32 	%fd149, %r33;
	fma.rn.f64 	%fd166, %fd149, 0dC010000000000000, 0d4090000000000000;
	mov.f64 	%fd167, %fd168;
$L__BB1_41:
	cvt.rzi.u32.f64 	%r38, %fd166;
	cvt.rzi.u32.f64 	%r39, %fd167;
	cvt.rzi.u32.f64 	%r40, %fd168;
	and.b32  	%r41, %r40, 255;
	shl.b32 	%r42, %r39, 8;
	and.b32  	%r43, %r42, 65280;
	shl.b32 	%r44, %r38, 16;
	and.b32  	%r45, %r44, 16711680;
	or.b32  	%r46, %r41, %r45;
	or.b32  	%r47, %r46, %r43;
	mul.wide.u32 	%rd5, %r1, 4;
	add.s64 	%rd6, %rd1, %rd5;
	st.global.u32 	[%rd6], %r47;
	bra.uni 	$L__BB1_44;
$L__BB1_42:
	add.f64 	%fd143, %fd74, %fd74;
	fma.rn.f64 	%fd164, %fd143, %fd73, %fd2;
	sub.f64 	%fd144, %fd75, %fd76;
	add.f64 	%fd165, %fd1, %fd144;
	add.s32 	%r2, %r2, 16;
	setp.ne.s32 	%p18, %r2, 1024;
	@%p18 bra 	$L__BB1_2;
	mov.f64 	%fd145, 0dC0A0000000000000;
	cvt.rzi.u32.f64 	%r30, %fd145;
	shl.b32 	%r31, %r30, 16;
	and.b32  	%r32, %r31, 16711680;
	mul.wide.u32 	%rd3, %r1, 4;
	add.s64 	%rd4, %rd1, %rd3;
	st.global.u32 	[%rd4], %r32;
$L__BB1_44:
	ret;

}


// ===== COMPILED SASS (sm_100) =====

	.target	sm_100

	.elftype	@"ET_EXEC"


//--------------------- .note.nv.tkinfo           --------------------------
	.section	.note.nv.tkinfo,"",@"SHT_NOTE"
	.sectionflags	@"SHF_NOTE_NV_TKINFO"
	.tkinfo
        /*0018*/ 	.word	0x00000002
        /*0030*/ 	.string	""
        /*0030*/ 	.string	"ptxas"
        /*0030*/ 	.string	"Cuda compilation tools, release 13.0, V13.0.88"
        /*0030*/ 	.string	"Build cuda_13.0.r13.0/compiler.36424714_0"
        /*0030*/ 	.string	"-arch sm_100 -m 64 "



//--------------------- .note.nv.cuinfo           --------------------------
	.section	.note.nv.cuinfo,"",@"SHT_NOTE"
	.sectionflags	@"SHF_NOTE_NV_CUINFO"
        /*0018*/ 	.short	0x0002
        /*001a*/ 	.short	0x0064
        /*001c*/ 	.short	0x0082
	.zero		2


//--------------------- .nv.info                  --------------------------
	.section	.nv.info,"",@"SHT_CUDA_INFO"
	.align	4


	//----- nvinfo : EIATTR_REGCOUNT
	.align		4
        /*0000*/ 	.byte	0x04, 0x2f
        /*0002*/ 	.short	(.L_1 - .L_0)
	.align		4
.L_0:
        /*0004*/ 	.word	index@(_Z13MandelbrotSetIhdEvPT_jjT0_S2_S2_)
        /*0008*/ 	.word	0x0000001d


	//----- nvinfo : EIATTR_FRAME_SIZE
	.align		4
.L_1:
        /*000c*/ 	.byte	0x04, 0x11
        /*000e*/ 	.short	(.L_3 - .L_2)
	.align		4
.L_2:
        /*0010*/ 	.word	index@($__internal_3_$__cuda_sm20_div_rn_f64_full)
        /*0014*/ 	.word	0x00000000


	//----- nvinfo : EIATTR_FRAME_SIZE
	.align		4
.L_3:
        /*0018*/ 	.byte	0x04, 0x11
        /*001a*/ 	.short	(.L_5 - .L_4)
	.align		4
.L_4:
        /*001c*/ 	.word	index@($__internal_2_$__cuda_sm20_dblrcp_rn_slowpath_v3)
        /*0020*/ 	.word	0x00000000


	//----- nvinfo : EIATTR_FRAME_SIZE
	.align		4
.L_5:
        /*0024*/ 	.byte	0x04, 0x11
        /*0026*/ 	.short	(.L_7 - .L_6)
	.align		4
.L_6:
        /*0028*/ 	.word	index@(_Z13MandelbrotSetIhdEvPT_jjT0_S2_S2_)
        /*002c*/ 	.word	0x00000000


	//----- nvinfo : EIATTR_REGCOUNT
	.align		4
.L_7:
        /*0030*/ 	.byte	0x04, 0x2f
        /*0032*/ 	.short	(.L_9 - .L_8)
	.align		4
.L_8:
        /*0034*/ 	.word	index@(_Z13MandelbrotSetIjdEvPT_jjT0_S2_S2_)
        /*0038*/ 	.word	0x0000001d


	//----- nvinfo : EIATTR_FRAME_SIZE
	.align		4
.L_9:
        /*003c*/ 	.byte	0x04, 0x11
        /*003e*/ 	.short	(.L_11 - .L_10)
	.align		4
.L_10:
        /*0040*/ 	.word	index@($__internal_1_$__cuda_sm20_div_rn_f64_full)
        /*0044*/ 	.word	0x00000000


	//----- nvinfo : EIATTR_FRAME_SIZE
	.align		4
.L_11:
        /*0048*/ 	.byte	0x04, 0x11
        /*004a*/ 	.short	(.L_13 - .L_12)
	.align		4
.L_12:
        /*004c*/ 	.word	index@($__internal_0_$__cuda_sm20_dblrcp_rn_slowpath_v3)
        /*0050*/ 	.word	0x00000000


	//----- nvinfo : EIATTR_FRAME_SIZE
	.align		4
.L_13:
        /*0054*/ 	.byte	0x04, 0x11
        /*0056*/ 	.short	(.L_15 - .L_14)
	.align		4
.L_14:
        /*0058*/ 	.word	index@(_Z13MandelbrotSetIjdEvPT_jjT0_S2_S2_)
        /*005c*/ 	.word	0x00000000


	//----- nvinfo : EIATTR_MIN_STACK_SIZE
	.align		4
.L_15:
        /*0060*/ 	.byte	0x04, 0x12
        /*0062*/ 	.short	(.L_17 - .L_16)
	.align		4
.L_16:
        /*0064*/ 	.word	index@(_Z13MandelbrotSetIjdEvPT_jjT0_S2_S2_)
        /*0068*/ 	.word	0x00000000


	//----- nvinfo : EIATTR_MIN_STACK_SIZE
	.align		4
.L_17:
        /*006c*/ 	.byte	0x04, 0x12
        /*006e*/ 	.short	(.L_19 - .L_18)
	.align		4
.L_18:
        /*0070*/ 	.word	index@(_Z13MandelbrotSetIhdEvPT_jjT0_S2_S2_)
        /*0074*/ 	.word	0x00000000
.L_19:


//--------------------- .nv.compat                --------------------------
	.section	.nv.compat,"",@"SHT_CUDA_COMPAT_INFO"
	.align	4
        /*0000*/ 	.byte	0x02, 0x09, 0x00, 0x00, 0x02, 0x02, 0x01, 0x00, 0x02, 0x05, 0x05, 0x00, 0x03, 0x07, 0x01, 0x01
        /*0010*/ 	.byte	0x02, 0x03, 0x00, 0x00, 0x02, 0x06, 0x01, 0x00, 0x04, 0x0b, 0x08, 0x00, 0x01, 0x00, 0x00, 0x00
        /*0020*/ 	.byte	0x00, 0x00, 0x00, 0x00


//--------------------- .nv.info._Z13MandelbrotSetIjdEvPT_jjT0_S2_S2_ --------------------------
	.section	.nv.info._Z13MandelbrotSetIjdEvPT_jjT0_S2_S2_,"",@"SHT_CUDA_INFO"
	.sectionflags	@""
	.align	4


	//----- nvinfo : EIATTR_CUDA_API_VERSION
	.align		4
        /*0000*/ 	.byte	0x04, 0x37
        /*0002*/ 	.short	(.L_21 - .L_20)
.L_20:
        /*0004*/ 	.word	0x00000082


	//----- nvinfo : EIATTR_KPARAM_INFO
	.align		4
.L_21:
        /*0008*/ 	.byte	0x04, 0x17
        /*000a*/ 	.short	(.L_23 - .L_22)
.L_22:
        /*000c*/ 	.word	0x00000000
        /*0010*/ 	.short	0x0005
        /*0012*/ 	.short	0x0020
        /*0014*/ 	.byte	0x00, 0xf0, 0x21, 0x00


	//----- nvinfo : EIATTR_KPARAM_INFO
	.align		4
.L_23:
        /*0018*/ 	.byte	0x04, 0x17
        /*001a*/ 	.short	(.L_25 - .L_24)
.L_24:
        /*001c*/ 	.word	0x00000000
        /*0020*/ 	.short	0x0004
        /*0022*/ 	.short	0x0018
        /*0024*/ 	.byte	0x00, 0xf0, 0x21, 0x00


	//----- nvinfo : EIATTR_KPARAM_INFO
	.align		4
.L_25:
        /*0028*/ 	.byte	0x04, 0x17
        /*002a*/ 	.short	(.L_27 - .L_26)
.L_26:
        /*002c*/ 	.word	0x00000000
        /*0030*/ 	.short	0x0003
        /*0032*/ 	.short	0x0010
        /*0034*/ 	.byte	0x00, 0xf0, 0x21, 0x00


	//----- nvinfo : EIATTR_KPARAM_INFO
	.align		4
.L_27:
        /*0038*/ 	.byte	0x04, 0x17
        /*003a*/ 	.short	(.L_29 - .L_28)
.L_28:
        /*003c*/ 	.word	0x00000000
        /*0040*/ 	.short	0x0002
        /*0042*/ 	.short	0x000c
        /*0044*/ 	.byte	0x00, 0xf0, 0x11, 0x00


	//----- nvinfo : EIATTR_KPARAM_INFO
	.align		4
.L_29:
        /*0048*/ 	.byte	0x04, 0x17
        /*004a*/ 	.short	(.L_31 - .L_30)
.L_30:
        /*004c*/ 	.word	0x00000000
        /*0050*/ 	.short	0x0001
        /*0052*/ 	.short	0x0008
        /*0054*/ 	.byte	0x00, 0xf0, 0x11, 0x00


	//----- nvinfo : EIATTR_KPARAM_INFO
	.align		4
.L_31:
        /*0058*/ 	.byte	0x04, 0x17
        /*005a*/ 	.short	(.L_33 - .L_32)
.L_32:
        /*005c*/ 	.word	0x00000000
        /*0060*/ 	.short	0x0000
        /*0062*/ 	.short	0x0000
        /*0064*/ 	.byte	0x00, 0xf5, 0x21, 0x00


	//----- nvinfo : EIATTR_SPARSE_MMA_MASK
	.align		4
.L_33:
        /*0068*/ 	.byte	0x03, 0x50
        /*006a*/ 	.short	0x0000


	//----- nvinfo : EIATTR_MAXREG_COUNT
	.align		4
        /*006c*/ 	.byte	0x03, 0x1b
        /*006e*/ 	.short	0x00ff


	//----- nvinfo : EIATTR_MERCURY_ISA_VERSION
	.align		4
        /*0070*/ 	.byte	0x03, 0x5f
        /*0072*/ 	.short	0x0101


	//----- nvinfo : EIATTR_VRC_CTA_INIT_COUNT
	.align		4
        /*0074*/ 	.byte	0x02, 0x4a
	.zero		1
	.zero		1


	//----- nvinfo : EIATTR_EXIT_INSTR_OFFSETS
	.align		4
        /*0078*/ 	.byte	0x04, 0x1c
        /*007a*/ 	.short	(.L_35 - .L_34)


	//   ....[0]....
.L_34:
        /*007c*/ 	.word	0x00000080


	//   ....[1]....
        /*0080*/ 	.word	0x000012d0


	//   ....[2]....
        /*0084*/ 	.word	0x00001810


	//----- nvinfo : EIATTR_CRS_STACK_SIZE
	.align		4
.L_35:
        /*0088*/ 	.byte	0x04, 0x1e
        /*008a*/ 	.short	(.L_37 - .L_36)
.L_36:
        /*008c*/ 	.word	0x00000000


	//----- nvinfo : EIATTR_CBANK_PARAM_SIZE
	.align		4
.L_37:
        /*0090*/ 	.byte	0x03, 0x19
        /*0092*/ 	.short	0x0028


	//----- nvinfo : EIATTR_PARAM_CBANK
	.align		4
        /*0094*/ 	.byte	0x04, 0x0a
        /*0096*/ 	.short	(.L_39 - .L_38)
	.align		4
.L_38:
        /*0098*/ 	.word	index@(.nv.constant0._Z13MandelbrotSetIjdEvPT_jjT0_S2_S2_)
        /*009c*/ 	.short	0x0380
        /*009e*/ 	.short	0x0028


	//----- nvinfo : EIATTR_SW_WAR
	.align		4
.L_39:
        /*00a0*/ 	.byte	0x04, 0x36
        /*00a2*/ 	.short	(.L_41 - .L_40)
.L_40:
        /*00a4*/ 	.word	0x00000008
.L_41:


//--------------------- .nv.info._Z13MandelbrotSetIhdEvPT_jjT0_S2_S2_ --------------------------
	.section	.nv.info._Z13MandelbrotSetIhdEvPT_jjT0_S2_S2_,"",@"SHT_CUDA_INFO"
	.sectionflags	@""
	.align	4


	//----- nvinfo : EIATTR_CUDA_API_VERSION
	.align		4
        /*0000*/ 	.byte	0x04, 0x37
        /*0002*/ 	.short	(.L_43 - .L_42)
.L_42:
        /*0004*/ 	.word	0x00000082


	//----- nvinfo : EIATTR_KPARAM_INFO
	.align		4
.L_43:
        /*0008*/ 	.byte	0x04, 0x17
        /*000a*/ 	.short	(.L_45 - .L_44)
.L_44:
        /*000c*/ 	.word	0x00000000
        /*0010*/ 	.short	0x0005
        /*0012*/ 	.short	0x0020
        /*0014*/ 	.byte	0x00, 0xf0, 0x21, 0x00


	//----- nvinfo : EIATTR_KPARAM_INFO
	.align		4
.L_45:
        /*0018*/ 	.byte	0x04, 0x17
        /*001a*/ 	.short	(.L_47 - .L_46)
.L_46:
        /*001c*/ 	.word	0x00000000
        /*0020*/ 	.short	0x0004
        /*0022*/ 	.short	0x0018
        /*0024*/ 	.byte	0x00, 0xf0, 0x21, 0x00


	//----- nvinfo : EIATTR_KPARAM_INFO
	.align		4
.L_47:
        /*0028*/ 	.byte	0x04, 0x17
        /*002a*/ 	.short	(.L_49 - .L_48)
.L_48:
        /*002c*/ 	.word	0x00000000
        /*0030*/ 	.short	0x0003
        /*0032*/ 	.short	0x0010
        /*0034*/ 	.byte	0x00, 0xf0, 0x21, 0x00


	//----- nvinfo : EIATTR_KPARAM_INFO
	.align		4
.L_49:
        /*0038*/ 	.byte	0x04, 0x17
        /*003a*/ 	.short	(.L_51 - .L_50)
.L_50:
        /*003c*/ 	.word	0x00000000
        /*0040*/ 	.short	0x0002
        /*0042*/ 	.short	0x000c
        /*0044*/ 	.byte	0x00, 0xf0, 0x11, 0x00


	//----- nvinfo : EIATTR_KPARAM_INFO
	.align		4
.L_51:
        /*0048*/ 	.byte	0x04, 0x17
        /*004a*/ 	.short	(.L_53 - .L_52)
.L_52:
        /*004c*/ 	.word	0x00000000
        /*0050*/ 	.short	0x0001
        /*0052*/ 	.short	0x0008
        /*0054*/ 	.byte	0x00, 0xf0, 0x11, 0x00


	//----- nvinfo : EIATTR_KPARAM_INFO
	.align		4
.L_53:
        /*0058*/ 	.byte	0x04, 0x17
        /*005a*/ 	.short	(.L_55 - .L_54)
.L_54:
        /*005c*/ 	.word	0x00000000
        /*0060*/ 	.short	0x0000
        /*0062*/ 	.short	0x0000
        /*0064*/ 	.byte	0x00, 0xf5, 0x21, 0x00


	//----- nvinfo : EIATTR_SPARSE_MMA_MASK
	.align		4
.L_55:
        /*0068*/ 	.byte	0x03, 0x50
        /*006a*/ 	.short	0x0000


	//----- nvinfo : EIATTR_MAXREG_COUNT
	.align		4
        /*006c*/ 	.byte	0x03, 0x1b
        /*006e*/ 	.short	0x00ff


	//----- nvinfo : EIATTR_MERCURY_ISA_VERSION
	.align		4
        /*0070*/ 	.byte	0x03, 0x5f
        /*0072*/ 	.short	0x0101


	//----- nvinfo : EIATTR_VRC_CTA_INIT_COUNT
	.align		4
        /*0074*/ 	.byte	0x02, 0x4a
	.zero		1
	.zero		1


	//----- nvinfo : EIATTR_EXIT_INSTR_OFFSETS
	.align		4
        /*0078*/ 	.byte	0x04, 0x1c
        /*007a*/ 	.short	(.L_57 - .L_56)


	//   ....[0]....
.L_56:
        /*007c*/ 	.word	0x00000080


	//   ....[1]....
        /*0080*/ 	.word	0x000012f0


	//   ....[2]....
        /*0084*/ 	.word	0x00001540


	//----- nvinfo : EIATTR_CRS_STACK_SIZE
	.align		4
.L_57:
        /*0088*/ 	.byte	0x04, 0x1e
        /*008a*/ 	.short	(.L_59 - .L_58)
.L_58:
        /*008c*/ 	.word	0x00000000


	//----- nvinfo : EIATTR_CBANK_PARAM_SIZE
	.align		4
.L_59:
        /*0090*/ 	.byte	0x03, 0x19
        /*0092*/ 	.short	0x0028


	//----- nvinfo : EIATTR_PARAM_CBANK
	.align		4
        /*0094*/ 	.byte	0x04, 0x0a
        /*0096*/ 	.short	(.L_61 - .L_60)
	.align		4
.L_60:
        /*0098*/ 	.word	index@(.nv.constant0._Z13MandelbrotSetIhdEvPT_jjT0_S2_S2_)
        /*009c*/ 	.short	0x0380
        /*009e*/ 	.short	0x0028


	//----- nvinfo : EIATTR_SW_WAR
	.align		4
.L_61:
        /*00a0*/ 	.byte	0x04, 0x36
        /*00a2*/ 	.short	(.L_63 - .L_62)
.L_62:
        /*00a4*/ 	.word	0x00000008
.L_63:


//--------------------- .nv.callgraph             --------------------------
	.section	.nv.callgraph,"",@"SHT_CUDA_CALLGRAPH"
	.align	4
	.sectionentsize	8
	.align		4
        /*0000*/ 	.word	0x00000000
	.align		4
        /*0004*/ 	.word	0xffffffff
	.align		4
        /*0008*/ 	.word	0x00000000
	.align		4
        /*000c*/ 	.word	0xfffffffe
	.align		4
        /*0010*/ 	.word	0x00000000
	.align		4
        /*0014*/ 	.word	0xfffffffd
	.align		4
        /*0018*/ 	.word	0x00000000
	.align		4
        /*001c*/ 	.word	0xfffffffc


//--------------------- .text._Z13MandelbrotSetIjdEvPT_jjT0_S2_S2_ --------------------------
	.section	.text._Z13MandelbrotSetIjdEvPT_jjT0_S2_S2_,"ax",@progbits
	.align	128
        .global         _Z13MandelbrotSetIjdEvPT_jjT0_S2_S2_
        .type           _Z13MandelbrotSetIjdEvPT_jjT0_S2_S2_,@function
        .size           _Z13MandelbrotSetIjdEvPT_jjT0_S2_S2_,(.L_x_73 - _Z13MandelbrotSetIjdEvPT_jjT0_S2_S2_)
        .other          _Z13MandelbrotSetIjdEvPT_jjT0_S2_S2_,@"STO_CUDA_ENTRY STV_DEFAULT"
_Z13MandelbrotSetIjdEvPT_jjT0_S2_S2_:
.text._Z13MandelbrotSetIjdEvPT_jjT0_S2_S2_:
[----:B------:R-:W-:Y:S01]  /*0000*/  LDC R1, c[0x0][0x37c] ;  /* 0x0000df00ff017b82 */ /* 0x000fe20000000800 */
[----:B------:R-:W0:Y:S07]  /*0010*/  S2R R3, SR_TID.X ;  /* 0x0000000000037919 */ /* 0x000e2e0000002100 */
[----:B------:R-:W0:Y:S01]  /*0020*/  S2UR UR5, SR_CTAID.X ;  /* 0x00000000000579c3 */ /* 0x000e220000002500 */
[----:B------:R-:W1:Y:S07]  /*0030*/  LDCU.64 UR6, c[0x0][0x388] ;  /* 0x00007100ff0677ac */ /* 0x000e6e0008000a00 */
[----:B------:R-:W0:Y:S01]  /*0040*/  LDC R0, c[0x0][0x360] ;  /* 0x0000d800ff007b82 */ /* 0x000e220000000800 */
[----:B-1----:R-:W-:Y:S01]  /*0050*/  UIMAD UR4, UR7, UR6, URZ ;  /* 0x00000006070472a4 */ /* 0x002fe2000f8e02ff */
[----:B0-----:R-:W-:-:S05]  /*0060*/  IMAD R0, R0, UR5, R3 ;  /* 0x0000000500007c24 */ /* 0x001fca000f8e0203 */
[----:B------:R-:W-:-:S13]  /*0070*/  ISETP.GE.U32.AND P0, PT, R0, UR4, PT ;  /* 0x0000000400007c0c */ /* 0x000fda000bf06070 */
[----:B------:R-:W-:Y:S05]  /*0080*/  @P0 EXIT ;  /* 0x000000000000094d */ /* 0x000fea0003800000 */
[----:B------:R-:W0:Y:S01]  /*0090*/  MUFU.RCP64H R3, 3 ;  /* 0x4008000000037908 */ /* 0x000e220000001800 */
[----:B------:R-:W-:Y:S02]  /*00a0*/  IMAD.MOV.U32 R6, RZ, RZ, 0x0 ;  /* 0x00000000ff067424 */ /* 0x000fe400078e00ff */
[----:B------:R-:W-:Y:S02]  /*00b0*/  IMAD.MOV.U32 R7, RZ, RZ, 0x40080000 ;  /* 0x40080000ff077424 */ /* 0x000fe400078e00ff */
[----:B------:R-:W-:-:S06]  /*00c0*/  IMAD.MOV.U32 R2, RZ, RZ, 0x1 ;  /* 0x00000001ff027424 */ /* 0x000fcc00078e00ff */
[----:B0-----:R-:W-:-:S08]  /*00d0*/  DFMA R4, R2, -R6, 1 ;  /* 0x3ff000000204742b */ /* 0x001fd00000000806 */
[----:B------:R-:W-:-:S08]  /*00e0*/  DFMA R4, R4, R4, R4 ;  /* 0x000000040404722b */ /* 0x000fd00000000004 */
[----:B------:R-:W-:-:S08]  /*00f0*/  DFMA R4, R2, R4, R2 ;  /* 0x000000040204722b */ /* 0x000fd00000000002 */
[C---:B------:R-:W-:Y:S01]  /*0100*/  DFMA R2, R4.reuse, -R6, 1 ;  /* 0x3ff000000402742b */ /* 0x040fe20000000806 */
[----:B------:R-:W0:Y:S07]  /*0110*/  I2F.F64.U32 R6, UR6 ;  /* 0x0000000600067d12 */ /* 0x000e2e0008201800 */
[----:B------:R-:W-:-:S08]  /*0120*/  DFMA R2, R4, R2, R4 ;  /* 0x000000020402722b */ /* 0x000fd00000000004 */
[----:B0-----:R-:W-:Y:S01]  /*0130*/  DMUL R4, R6, R2 ;  /* 0x0000000206047228 */ /* 0x001fe20000000000 */
[----:B------:R-:W-:-:S07]  /*0140*/  FSETP.GEU.AND P1, PT, |R7|, 6.5827683646048100446e-37, PT ;  /* 0x036000000700780b */ /* 0x000fce0003f2e200 */
[----:B------:R-:W-:-:S08]  /*0150*/  DFMA R8, R4, -3, R6 ;  /* 0xc00800000408782b */ /* 0x000fd00000000006 */
[----:B------:R-:W-:-:S10]  /*0160*/  DFMA R2, R2, R8, R4 ;  /* 0x000000080202722b */ /* 0x000fd40000000004 */
[----:B------:R-:W-:-:S05]  /*0170*/  FFMA R4, RZ, 2.125, R3 ;  /* 0x40080000ff047823 */ /* 0x000fca0000000003 */
[----:B------:R-:W-:-:S13]  /*0180*/  FSETP.GT.AND P0, PT, |R4|, 1.469367938527859385e-39, PT ;  /* 0x001000000400780b */ /* 0x000fda0003f04200 */
[----:B------:R-:W-:Y:S05]  /*0190*/  @P0 BRA P1, `(.L_x_0) ;  /* 0x0000000000200947 */ /* 0x000fea0000800000 */
[----:B------:R-:W-:Y:S01]  /*01a0*/  IMAD.MOV.U32 R10, RZ, RZ, R6 ;  /* 0x000000ffff0a7224 */ /* 0x000fe200078e0006 */
[----:B------:R-:W-:Y:S01]  /*01b0*/  MOV R8, RZ ;  /* 0x000000ff00087202 */ /* 0x000fe20000000f00 */
[----:B------:R-:W-:Y:S01]  /*01c0*/  IMAD.MOV.U32 R11, RZ, RZ, R7 ;  /* 0x000000ffff0b7224 */ /* 0x000fe200078e0007 */
[----:B------:R-:W-:Y:S01]  /*01d0*/  MOV R14, 0x200 ;  /* 0x00000200000e7802 */ /* 0x000fe20000000f00 */
[----:B------:R-:W-:-:S07]  /*01e0*/  IMAD.MOV.U32 R9, RZ, RZ, 0x40080000 ;  /* 0x40080000ff097424 */ /* 0x000fce00078e00ff */
[----:B------:R-:W-:Y:S05]  /*01f0*/  CALL.REL.NOINC `($__internal_1_$__cuda_sm20_div_rn_f64_full) ;  /* 0x0000001800347944 */ /* 0x000fea0003c00000 */
[----:B------:R-:W-:Y:S02]  /*0200*/  IMAD.MOV.U32 R2, RZ, RZ, R4 ;  /* 0x000000ffff027224 */ /* 0x000fe400078e0004 */
[----:B------:R-:W-:-:S07]  /*0210*/  IMAD.MOV.U32 R3, RZ, RZ, R5 ;  /* 0x000000ffff037224 */ /* 0x000fce00078e0005 */
.L_x_0:
[----:B------:R-:W0:Y:S01]  /*0220*/  LDCU UR4, c[0x0][0x38c] ;  /* 0x00007180ff0477ac */ /* 0x000e220008000800 */
[----:B------:R-:W-:Y:S01]  /*0230*/  IMAD.MOV.U32 R9, RZ, RZ, R3 ;  /* 0x000000ffff097224 */ /* 0x000fe200078e0003 */
[----:B------:R-:W-:Y:S01]  /*0240*/  MOV R11, R2 ;  /* 0x00000002000b7202 */ /* 0x000fe20000000f00 */
[----:B------:R-:W-:Y:S01]  /*0250*/  BSSY.RECONVERGENT B0, `(.L_x_1) ;  /* 0x0000017000007945 */ /* 0x000fe20003800200 */
[----:B0-----:R-:W0:Y:S02]  /*0260*/  I2F.F64.U32 R4, UR4 ;  /* 0x0000000400047d12 */ /* 0x001e240008201800 */
[----:B0-----:R-:W-:-:S08]  /*0270*/  DMUL R4, R4, 0.5 ;  /* 0x3fe0000004047828 */ /* 0x001fd00000000000 */
[----:B------:R-:W-:Y:S02]  /*0280*/  DSETP.MIN.AND P0, P1, R4, R2, PT ;  /* 0x000000020400722a */ /* 0x000fe40003900000 */
[----:B------:R-:W-:Y:S02]  /*0290*/  IMAD.MOV.U32 R8, RZ, RZ, R5 ;  /* 0x000000ffff087224 */ /* 0x000fe400078e0005 */
[----:B------:R-:W-:-:S03]  /*02a0*/  IMAD.MOV.U32 R2, RZ, RZ, R4 ;  /* 0x000000ffff027224 */ /* 0x000fc600078e0004 */
[----:B------:R-:W-:Y:S02]  /*02b0*/  FSEL R13, R8, R9, P0 ;  /* 0x00000009080d7208 */ /* 0x000fe40000000000 */
[----:B------:R-:W-:-:S05]  /*02c0*/  SEL R10, R2, R11, P0 ;  /* 0x0000000b020a7207 */ /* 0x000fca0000000000 */
[----:B------:R-:W-:-:S05]  /*02d0*/  @P1 LOP3.LUT R13, R9, 0x80000, RZ, 0xfc, !PT ;  /* 0x00080000090d1812 */ /* 0x000fca00078efcff */
[----:B------:R-:W-:-:S04]  /*02e0*/  IMAD.MOV.U32 R11, RZ, RZ, R13 ;  /* 0x000000ffff0b7224 */ /* 0x000fc800078e000d */
[----:B------:R-:W0:Y:S01]  /*02f0*/  MUFU.RCP64H R3, R11 ;  /* 0x0000000b00037308 */ /* 0x000e220000001800 */
[----:B------:R-:W-:-:S05]  /*0300*/  VIADD R2, R11, 0x300402 ;  /* 0x003004020b027836 */ /* 0x000fca0000000000 */
[----:B------:R-:W-:Y:S01]  /*0310*/  FSETP.GEU.AND P0, PT, |R2|, 5.8789094863358348022e-39, PT ;  /* 0x004004020200780b */ /* 0x000fe20003f0e200 */
[----:B0-----:R-:W-:-:S08]  /*0320*/  DFMA R8, -R10, R2, 1 ;  /* 0x3ff000000a08742b */ /* 0x001fd00000000102 */
[----:B------:R-:W-:-:S08]  /*0330*/  DFMA R8, R8, R8, R8 ;  /* 0x000000080808722b */ /* 0x000fd00000000008 */
[----:B------:R-:W-:-:S08]  /*0340*/  DFMA R8, R2, R8, R2 ;  /* 0x000000080208722b */ /* 0x000fd00000000002 */
[----:B------:R-:W-:-:S08]  /*0350*/  DFMA R12, -R10, R8, 1 ;  /* 0x3ff000000a0c742b */ /* 0x000fd00000000108 */
[----:B------:R-:W-:Y:S01]  /*0360*/  DFMA R8, R8, R12, R8 ;  /* 0x0000000c0808722b */ /* 0x000fe20000000008 */
[----:B------:R-:W-:Y:S10]  /*0370*/  @P0 BRA `(.L_x_2) ;  /* 0x0000000000100947 */ /* 0x000ff40003800000 */
[----:B------:R-:W-:-:S05]  /*0380*/  LOP3.LUT R2, R11, 0x7fffffff, RZ, 0xc0, !PT ;  /* 0x7fffffff0b027812 */ /* 0x000fca00078ec0ff */
[----:B------:R-:W-:Y:S01]  /*0390*/  VIADD R12, R2, 0xfff00000 ;  /* 0xfff00000020c7836 */ /* 0x000fe20000000000 */
[----:B------:R-:W-:-:S07]  /*03a0*/  MOV R2, 0x3c0 ;  /* 0x000003c000027802 */ /* 0x000fce0000000f00 */
[----:B------:R-:W-:Y:S05]  /*03b0*/  CALL.REL.NOINC `($__internal_0_$__cuda_sm20_dblrcp_rn_slowpath_v3) ;  /* 0x0000001400187944 */ /* 0x000fea0003c00000 */
.L_x_2:
[----:B------:R-:W-:Y:S05]  /*03c0*/  BSYNC.RECONVERGENT B0 ;  /* 0x0000000000007941 */ /* 0x000fea0003800200 */
.L_x_1:
[----:B------:R-:W0:Y:S01]  /*03d0*/  LDCU UR5, c[0x0][0x388] ;  /* 0x00007100ff0577ac */ /* 0x000e220008000800 */
[----:B------:R-:W-:Y:S01]  /*03e0*/  IMAD.MOV.U32 R14, RZ, RZ, 0x1 ;  /* 0x00000001ff0e7424 */ /* 0x000fe200078e00ff */
[----:B------:R-:W-:Y:S01]  /*03f0*/  BSSY.RECONVERGENT B0, `(.L_x_3) ;  /* 0x0000033000007945 */ /* 0x000fe20003800200 */
[----:B------:R-:W1:Y:S01]  /*0400*/  LDCU UR4, c[0x0][0x3a4] ;  /* 0x00007480ff0477ac */ /* 0x000e620008000800 */
[----:B0-----:R-:W0:Y:S01]  /*0410*/  I2F.U32.RP R11, UR5 ;  /* 0x00000005000b7d06 */ /* 0x001e220008209000 */
[----:B------:R-:W-:-:S07]  /*0420*/  ISETP.NE.U32.AND P2, PT, RZ, UR5, PT ;  /* 0x00000005ff007c0c */ /* 0x000fce000bf45070 */
[----:B-1----:R-:W-:Y:S08]  /*0430*/  MUFU.RCP64H R15, UR4 ;  /* 0x00000004000f7d08 */ /* 0x002ff00008001800 */
[----:B0-----:R-:W0:Y:S02]  /*0440*/  MUFU.RCP R11, R11 ;  /* 0x0000000b000b7308 */ /* 0x001e240000001000 */
[----:B0-----:R-:W-:-:S06]  /*0450*/  IADD3 R2, PT, PT, R11, 0xffffffe, RZ ;  /* 0x0ffffffe0b027810 */ /* 0x001fcc0007ffe0ff */
[----:B------:R0:W1:Y:S02]  /*0460*/  F2I.FTZ.U32.TRUNC.NTZ R3, R2 ;  /* 0x0000000200037305 */ /* 0x000064000021f000 */
[----:B0-----:R-:W-:Y:S02]  /*0470*/  IMAD.MOV.U32 R2, RZ, RZ, RZ ;  /* 0x000000ffff027224 */ /* 0x001fe400078e00ff */
[----:B-1----:R-:W-:-:S04]  /*0480*/  IMAD.MOV R13, RZ, RZ, -R3 ;  /* 0x000000ffff0d7224 */ /* 0x002fc800078e0a03 */
[----:B------:R-:W-:-:S04]  /*0490*/  IMAD R13, R13, UR5, RZ ;  /* 0x000000050d0d7c24 */ /* 0x000fc8000f8e02ff */
[----:B------:R-:W-:-:S06]  /*04a0*/  IMAD.HI.U32 R3, R3, R13, R2 ;  /* 0x0000000d03037227 */ /* 0x000fcc00078e0002 */
[----:B------:R-:W-:-:S04]  /*04b0*/  IMAD.HI.U32 R10, R3, R0, RZ ;  /* 0x00000000030a7227 */ /* 0x000fc800078e00ff */
[----:B------:R-:W-:-:S04]  /*04c0*/  IMAD.MOV R3, RZ, RZ, -R10 ;  /* 0x000000ffff037224 */ /* 0x000fc800078e0a0a */
[----:B------:R-:W-:Y:S02]  /*04d0*/  IMAD R12, R3, UR5, R0 ;  /* 0x00000005030c7c24 */ /* 0x000fe4000f8e0200 */
[----:B------:R-:W0:Y:S03]  /*04e0*/  LDC.64 R2, c[0x0][0x3a0] ;  /* 0x0000e800ff027b82 */ /* 0x000e260000000a00 */
[----:B------:R-:W-:-:S13]  /*04f0*/  ISETP.GE.U32.AND P0, PT, R12, UR5, PT ;  /* 0x000000050c007c0c */ /* 0x000fda000bf06070 */
[----:B------:R-:W-:Y:S01]  /*0500*/  @P0 VIADD R12, R12, -UR5 ;  /* 0x800000050c0c0c36 */ /* 0x000fe20008000000 */
[----:B------:R-:W-:-:S04]  /*0510*/  @P0 IADD3 R10, PT, PT, R10, 0x1, RZ ;  /* 0x000000010a0a0810 */ /* 0x000fc80007ffe0ff */
[----:B------:R-:W-:Y:S01]  /*0520*/  ISETP.GE.U32.AND P1, PT, R12, UR5, PT ;  /* 0x000000050c007c0c */ /* 0x000fe2000bf26070 */
[----:B0-----:R-:W-:-:S08]  /*0530*/  DFMA R12, R14, -R2, 1 ;  /* 0x3ff000000e0c742b */ /* 0x001fd00000000802 */
[----:B------:R-:W-:-:S04]  /*0540*/  DFMA R16, R12, R12, R12 ;  /* 0x0000000c0c10722b */ /* 0x000fc8000000000c */
[----:B------:R-:W-:Y:S01]  /*0550*/  @P1 VIADD R10, R10, 0x1 ;  /* 0x000000010a0a1836 */ /* 0x000fe20000000000 */
[----:B------:R-:W-:-:S05]  /*0560*/  @!P2 LOP3.LUT R10, RZ, UR5, RZ, 0x33, !PT ;  /* 0x00000005ff0aac12 */ /* 0x000fca000f8e33ff */
[----:B------:R-:W-:Y:S01]  /*0570*/  IMAD.MOV R11, RZ, RZ, -R10 ;  /* 0x000000ffff0b7224 */ /* 0x000fe200078e0a0a */
[----:B------:R-:W-:-:S03]  /*0580*/  DFMA R16, R14, R16, R14 ;  /* 0x000000100e10722b */ /* 0x000fc6000000000e */
[----:B------:R-:W-:Y:S02]  /*0590*/  IMAD R18, R11, UR5, R0 ;  /* 0x000000050b127c24 */ /* 0x000fe4000f8e0200 */
[----:B------:R-:W-:Y:S03]  /*05a0*/  I2F.F64.U32 R10, R10 ;  /* 0x0000000a000a7312 */ /* 0x000fe60000201800 */
[----:B------:R-:W-:-:S05]  /*05b0*/  DFMA R14, R16, -R2, 1 ;  /* 0x3ff00000100e742b */ /* 0x000fca0000000802 */
[----:B------:R-:W0:Y:S03]  /*05c0*/  I2F.F64.U32 R12, R18 ;  /* 0x00000012000c7312 */ /* 0x000e260000201800 */
[----:B------:R-:W-:Y:S02]  /*05d0*/  DFMA R14, R16, R14, R16 ;  /* 0x0000000e100e722b */ /* 0x000fe40000000010 */
[----:B0-----:R-:W-:-:S08]  /*05e0*/  DFMA R12, R6, -0.5, R12 ;  /* 0xbfe00000060c782b */ /* 0x001fd0000000000c */
[----:B------:R-:W-:-:S08]  /*05f0*/  DMUL R12, R12, R8 ;  /* 0x000000080c0c7228 */ /* 0x000fd00000000000 */
[----:B------:R-:W-:Y:S02]  /*0600*/  DMUL R6, R12, R14 ;  /* 0x0000000e0c067228 */ /* 0x000fe40000000000 */
[----:B------:R-:W-:-:S06]  /*0610*/  FSETP.GEU.AND P1, PT, |R13|, 6.5827683646048100446e-37, PT ;  /* 0x036000000d00780b */ /* 0x000fcc0003f2e200 */
[----:B------:R-:W-:-:S08]  /*0620*/  DFMA R2, R6, -R2, R12 ;  /* 0x800000020602722b */ /* 0x000fd0000000000c */
[----:B------:R-:W-:Y:S02]  /*0630*/  DFMA R2, R14, R2, R6 ;  /* 0x000000020e02722b */ /* 0x000fe40000000006 */
[----:B------:R-:W-:-:S08]  /*0640*/  DADD R6, -R4, R10 ;  /* 0x0000000004067229 */ /* 0x000fd0000000010a */
[----:B------:R-:W-:Y:S01]  /*0650*/  FFMA R4, RZ, UR4, R3 ;  /* 0x00000004ff047c23 */ /* 0x000fe20008000003 */
[----:B------:R-:W-:-:S04]  /*0660*/  DMUL R6, R6, R8 ;  /* 0x0000000806067228 */ /* 0x000fc80000000000 */
[----:B------:R-:W-:-:S13]  /*0670*/  FSETP.GT.AND P0, PT, |R4|, 1.469367938527859385e-39, PT ;  /* 0x001000000400780b */ /* 0x000fda0003f04200 */
[----:B------:R-:W-:Y:S05]  /*0680*/  @P0 BRA P1, `(.L_x_4) ;  /* 0x0000000000240947 */ /* 0x000fea0000800000 */
[----:B------:R-:W0:Y:S01]  /*0690*/  LDCU.64 UR4, c[0x0][0x3a0] ;  /* 0x00007400ff0477ac */ /* 0x000e220008000a00 */
[----:B------:R-:W-:Y:S01]  /*06a0*/  IMAD.MOV.U32 R10, RZ, RZ, R12 ;  /* 0x000000ffff0a7224 */ /* 0x000fe200078e000c */
[----:B------:R-:W-:Y:S02]  /*06b0*/  MOV R11, R13 ;  /* 0x0000000d000b7202 */ /* 0x000fe40000000f00 */
[----:B------:R-:W-:Y:S01]  /*06c0*/  MOV R14, 0x700 ;  /* 0x00000700000e7802 */ /* 0x000fe20000000f00 */
[----:B0-----:R-:W-:Y:S02]  /*06d0*/  IMAD.U32 R8, RZ, RZ, UR4 ;  /* 0x00000004ff087e24 */ /* 0x001fe4000f8e00ff */
[----:B------:R-:W-:-:S07]  /*06e0*/  IMAD.U32 R9, RZ, RZ, UR5 ;  /* 0x00000005ff097e24 */ /* 0x000fce000f8e00ff */
[----:B------:R-:W-:Y:S05]  /*06f0*/  CALL.REL.NOINC `($__internal_1_$__cuda_sm20_div_rn_f64_full) ;  /* 0x0000001000f47944 */ /* 0x000fea0003c00000 */
[----:B------:R-:W-:Y:S02]  /*0700*/  IMAD.MOV.U32 R2, RZ, RZ, R4 ;  /* 0x000000ffff027224 */ /* 0x000fe400078e0004 */
[----:B------:R-:W-:-:S07]  /*0710*/  IMAD.MOV.U32 R3, RZ, RZ, R5 ;  /* 0x000000ffff037224 */ /* 0x000fce00078e0005 */
.L_x_4:
[----:B------:R-:W-:Y:S05]  /*0720*/  BSYNC.RECONVERGENT B0 ;  /* 0x0000000000007941 */ /* 0x000fea0003800200 */
.L_x_3:
[----:B------:R-:W0:Y:S01]  /*0730*/  LDCU UR6, c[0x0][0x3a4] ;  /* 0x00007480ff0677ac */ /* 0x000e220008000800 */
[----:B------:R-:W1:Y:S01]  /*0740*/  LDC.64 R8, c[0x0][0x3a0] ;  /* 0x0000e800ff087b82 */ /* 0x000e620000000a00 */
[----:B------:R-:W-:Y:S01]  /*0750*/  MOV R4, 0x1 ;  /* 0x0000000100047802 */ /* 0x000fe20000000f00 */
[----:B------:R-:W-:Y:S01]  /*0760*/  BSSY.RECONVERGENT B0, `(.L_x_5) ;  /* 0x0000017000007945 */ /* 0x000fe20003800200 */
[----:B------:R-:W2:Y:S01]  /*0770*/  LDCU.64 UR4, c[0x0][0x390] ;  /* 0x00007200ff0477ac */ /* 0x000ea20008000a00 */
[----:B------:R-:W-:Y:S01]  /*0780*/  FSETP.GEU.AND P1, PT, |R7|, 6.5827683646048100446e-37, PT ;  /* 0x036000000700780b */ /* 0x000fe20003f2e200 */
[----:B0-----:R-:W1:Y:S01]  /*0790*/  MUFU.RCP64H R5, UR6 ;  /* 0x0000000600057d08 */ /* 0x001e620008001800 */
[----:B--2---:R-:W-:Y:S02]  /*07a0*/  DADD R2, R2, UR4 ;  /* 0x0000000402027e29 */ /* 0x004fe40008000000 */
[----:B-1----:R-:W-:-:S08]  /*07b0*/  DFMA R10, R4, -R8, 1 ;  /* 0x3ff00000040a742b */ /* 0x002fd00000000808 */
[----:B------:R-:W-:-:S08]  /*07c0*/  DFMA R10, R10, R10, R10 ;  /* 0x0000000a0a0a722b */ /* 0x000fd0000000000a */
[----:B------:R-:W-:-:S08]  /*07d0*/  DFMA R10, R4, R10, R4 ;  /* 0x0000000a040a722b */ /* 0x000fd00000000004 */
[----:B------:R-:W-:-:S08]  /*07e0*/  DFMA R4, R10, -R8, 1 ;  /* 0x3ff000000a04742b */ /* 0x000fd00000000808 */
[----:B------:R-:W-:-:S08]  /*07f0*/  DFMA R10, R10, R4, R10 ;  /* 0x000000040a0a722b */ /* 0x000fd0000000000a */
[----:B------:R-:W-:-:S08]  /*0800*/  DMUL R4, R6, R10 ;  /* 0x0000000a06047228 */ /* 0x000fd00000000000 */
[----:B------:R-:W-:-:S08]  /*0810*/  DFMA R8, R4, -R8, R6 ;  /* 0x800000080408722b */ /* 0x000fd00000000006 */
[----:B------:R-:W-:-:S10]  /*0820*/  DFMA R4, R10, R8, R4 ;  /* 0x000000080a04722b */ /* 0x000fd40000000004 */
[----:B------:R-:W-:-:S05]  /*0830*/  FFMA R8, RZ, UR6, R5 ;  /* 0x00000006ff087c23 */ /* 0x000fca0008000005 */
[----:B------:R-:W-:-:S13]  /*0840*/  FSETP.GT.AND P0, PT, |R8|, 1.469367938527859385e-39, PT ;  /* 0x001000000800780b */ /* 0x000fda0003f04200 */
[----:B------:R-:W-:Y:S05]  /*0850*/  @P0 BRA P1, `(.L_x_6) ;  /* 0x00000000001c0947 */ /* 0x000fea0000800000 */
[----:B------:R-:W0:Y:S01]  /*0860*/  LDCU.64 UR4, c[0x0][0x3a0] ;  /* 0x00007400ff0477ac */ /* 0x000e220008000a00 */
[----:B------:R-:W-:Y:S01]  /*0870*/  IMAD.MOV.U32 R10, RZ, RZ, R6 ;  /* 0x000000ffff0a7224 */ /* 0x000fe200078e0006 */
[----:B------:R-:W-:Y:S01]  /*0880*/  MOV R14, 0x8d0 ;  /* 0x000008d0000e7802 */ /* 0x000fe20000000f00 */
[----:B------:R-:W-:Y:S02]  /*0890*/  IMAD.MOV.U32 R11, RZ, RZ, R7 ;  /* 0x000000ffff0b7224 */ /* 0x000fe400078e0007 */
[----:B0-----:R-:W-:Y:S02]  /*08a0*/  IMAD.U32 R8, RZ, RZ, UR4 ;  /* 0x00000004ff087e24 */ /* 0x001fe4000f8e00ff */
[----:B------:R-:W-:-:S07]  /*08b0*/  IMAD.U32 R9, RZ, RZ, UR5 ;  /* 0x00000005ff097e24 */ /* 0x000fce000f8e00ff */
[----:B------:R-:W-:Y:S05]  /*08c0*/  CALL.REL.NOINC `($__internal_1_$__cuda_sm20_div_rn_f64_full) ;  /* 0x0000001000807944 */ /* 0x000fea0003c00000 */
.L_x_6:
[----:B------:R-:W-:Y:S05]  /*08d0*/  BSYNC.RECONVERGENT B0 ;  /* 0x0000000000007941 */ /* 0x000fea0003800200 */
.L_x_5:
[----:B------:R-:W0:Y:S01]  /*08e0*/  LDCU.64 UR6, c[0x0][0x398] ;  /* 0x00007300ff0677ac */ /* 0x000e220008000a00 */
[----:B------:R-:W-:Y:S01]  /*08f0*/  BSSY.RECONVERGENT B0, `(.L_x_7) ;  /* 0x00000bc000007945 */ /* 0x000fe20003800200 */
[----:B------:R-:W-:Y:S01]  /*0900*/  MOV R6, RZ ;  /* 0x000000ff00067202 */ /* 0x000fe20000000f00 */
[----:B------:R-:W-:Y:S01]  /*0910*/  IMAD.MOV.U32 R10, RZ, RZ, R2 ;  /* 0x000000ffff0a7224 */ /* 0x000fe200078e0002 */
[----:B------:R-:W1:Y:S01]  /*0920*/  LDCU.64 UR4, c[0x0][0x358] ;  /* 0x00006b00ff0477ac */ /* 0x000e620008000a00 */
[----:B------:R-:W-:Y:S01]  /*0930*/  IMAD.MOV.U32 R11, RZ, RZ, R3 ;  /* 0x000000ffff0b7224 */ /* 0x000fe200078e0003 */
[----:B0-----:R-:W-:-:S10]  /*0940*/  DADD R4, R4, UR6 ;  /* 0x0000000604047e29 */ /* 0x001fd40008000000 */
[----:B------:R-:W-:Y:S02]  /*0950*/  IMAD.MOV.U32 R8, RZ, RZ, R4 ;  /* 0x000000ffff087224 */ /* 0x000fe400078e0004 */
[----:B-1----:R-:W-:-:S07]  /*0960*/  IMAD.MOV.U32 R9, RZ, RZ, R5 ;  /* 0x000000ffff097224 */ /* 0x002fce00078e0005 */
.L_x_24:
[----:B------:R-:W-:Y:S02]  /*0970*/  DMUL R12, R10, R10 ;  /* 0x0000000a0a0c7228 */ /* 0x000fe40000000000 */
[----:B------:R-:W-:-:S08]  /*0980*/  DMUL R14, R8, R8 ;  /* 0x00000008080e7228 */ /* 0x000fd00000000000 */
[----:B------:R-:W-:-:S08]  /*0990*/  DADD R16, R12, R14 ;  /* 0x000000000c107229 */ /* 0x000fd0000000000e */
[----:B------:R-:W-:-:S14]  /*09a0*/  DSETP.GT.AND P0, PT, R16, 4, PT ;  /* 0x401000001000742a */ /* 0x000fdc0003f04000 */
[----:B------:R-:W-:Y:S05]  /*09b0*/  @P0 BRA `(.L_x_8) ;  /* 0x0000000800bc0947 */ /* 0x000fea0003800000 */
[----:B------:R-:W-:Y:S02]  /*09c0*/  DADD R12, R12, -R14 ;  /* 0x000000000c0c7229 */ /* 0x000fe4000000080e */
[----:B------:R-:W-:-:S06]  /*09d0*/  DADD R10, R10, R10 ;  /* 0x000000000a0a7229 */ /* 0x000fcc000000000a */
[----:B------:R-:W-:Y:S02]  /*09e0*/  DADD R14, R2, R12 ;  /* 0x00000000020e7229 */ /* 0x000fe4000000000c */
[----:B------:R-:W-:-:S06]  /*09f0*/  DFMA R12, R10, R8, R4 ;  /* 0x000000080a0c722b */ /* 0x000fcc0000000004 */
        /* <DEDUP_REMOVED lines=131> */
[----:B------:R-:W-:Y:S01]  /*1230*/  IADD3 R6, PT, PT, R6, 0x10, RZ ;  /* 0x0000001006067810 */ /* 0x000fe20007ffe0ff */
[----:B------:R-:W-:Y:S02]  /*1240*/  DADD R8, R10, R10 ;  /* 0x000000000a087229 */ /* 0x000fe4000000000a */
[----:B------:R-:W-:Y:S01]  /*1250*/  DADD R10, R14, -R16 ;  /* 0x000000000e0a7229 */ /* 0x000fe20000000810 */
[----:B------:R-:W-:-:S05]  /*1260*/  ISETP.NE.AND P0, PT, R6, 0x400, PT ;  /* 0x000004000600780c */ /* 0x000fca0003f05270 */
[----:B------:R-:W-:Y:S02]  /*1270*/  DFMA R8, R12, R8, R4 ;  /* 0x000000080c08722b */ /* 0x000fe40000000004 */
[----:B------:R-:W-:-:S06]  /*1280*/  DADD R10, R2, R10 ;  /* 0x00000000020a7229 */ /* 0x000fcc000000000a */
[----:B------:R-:W-:Y:S05]  /*1290*/  @P0 BRA `(.L_x_24) ;  /* 0xfffffff400b40947 */ /* 0x000fea000383ffff */
[----:B------:R-:W0:Y:S02]  /*12a0*/  LDC.64 R2, c[0x0][0x380] ;  /* 0x0000e000ff027b82 */ /* 0x000e240000000a00 */
[----:B0-----:R-:W-:-:S05]  /*12b0*/  IMAD.WIDE.U32 R2, R0, 0x4, R2 ;  /* 0x0000000400027825 */ /* 0x001fca00078e0002 */
[----:B------:R-:W-:Y:S01]  /*12c0*/  STG.E desc[UR4][R2.64], RZ ;  /* 0x000000ff02007986 */ /* 0x000fe2000c101904 */
[----:B------:R-:W-:Y:S05]  /*12d0*/  EXIT ;  /* 0x000000000000794d */ /* 0x000fea0003800000 */
.L_x_23:
[----:B------:R-:W-:Y:S01]  /*12e0*/  VIADD R6, R6, 0xf ;  /* 0x0000000f06067836 */ /* 0x000fe20000000000 */
[----:B------:R-:W-:Y:S06]  /*12f0*/  BRA `(.L_x_8) ;  /* 0x00000000006c7947 */ /* 0x000fec0003800000 */
.L_x_22:
[----:B------:R-:W-:Y:S01]  /*1300*/  VIADD R6, R6, 0xe ;  /* 0x0000000e06067836 */ /* 0x000fe20000000000 */
[----:B------:R-:W-:Y:S06]  /*1310*/  BRA `(.L_x_8) ;  /* 0x0000000000647947 */ /* 0x000fec0003800000 */
.L_x_21:
[----:B------:R-:W-:Y:S01]  /*1320*/  VIADD R6, R6, 0xd ;  /* 0x0000000d06067836 */ /* 0x000fe20000000000 */
[----:B------:R-:W-:Y:S06]  /*1330*/  BRA `(.L_x_8) ;  /* 0x00000000005c7947 */ /* 0x000fec0003800000 */
.L_x_20:
[----:B------:R-:W-:Y:S01]  /*1340*/  VIADD R6, R6, 0xc ;  /* 0x0000000c06067836 */ /* 0x000fe20000000000 */
[----:B------:R-:W-:Y:S06]  /*1350*/  BRA `(.L_x_8) ;  /* 0x0000000000547947 */ /* 0x000fec0003800000 */
.L_x_19:
[----:B------:R-:W-:Y:S01]  /*1360*/  IADD3 R6, PT, PT, R6, 0xb, RZ ;  /* 0x0000000b06067810 */ /* 0x000fe20007ffe0ff */
[----:B------:R-:W-:Y:S06]  /*1370*/  BRA `(.L_x_8) ;  /* 0x00000000004c7947 */ /* 0x000fec0003800000 */
.L_x_18:
[----:B------:R-:W-:Y:S01]  /*1380*/  VIADD R6, R6, 0xa ;  /* 0x0000000a06067836 */ /* 0x000fe20000000000 */
[----:B------:R-:W-:Y:S06]  /*1390*/  BRA `(.L_x_8) ;  /* 0x0000000000447947 */ /* 0x000fec0003800000 */
.L_x_17:
[----:B------:R-:W-:Y:S01]  /*13a0*/  VIADD R6, R6, 0x9 ;  /* 0x0000000906067836 */ /* 0x000fe20000000000 */
[----:B------:R-:W-:Y:S06]  /*13b0*/  BRA `(.L_x_8) ;  /* 0x00000000003c7947 */ /* 0x000fec0003800000 */
.L_x_16:
[----:B------:R-:W-:Y:S01]  /*13c0*/  VIADD R6, R6, 0x8 ;  /* 0x0000000806067836 */ /* 0x000fe20000000000 */
[----:B------:R-:W-:Y:S06]  /*13d0*/  BRA `(.L_x_8) ;  /* 0x0000000000347947 */ /* 0x000fec0003800000 */
.L_x_15:
[----:B------:R-:W-:Y:S01]  /*13e0*/  VIADD R6, R6, 0x7 ;  /* 0x0000000706067836 */ /* 0x000fe20000000000 */
[----:B------:R-:W-:Y:S06]  /*13f0*/  BRA `(.L_x_8) ;  /* 0x00000000002c7947 */ /* 0x000fec0003800000 */
.L_x_14:
[----:B------:R-:W-:Y:S01]  /*1400*/  IADD3 R6, PT, PT, R6, 0x6, RZ ;  /* 0x0000000606067810 */ /* 0x000fe20007ffe0ff */
[----:B------:R-:W-:Y:S06]  /*1410*/  BRA `(.L_x_8) ;  /* 0x0000000000247947 */ /* 0x000fec0003800000 */
.L_x_13:
[----:B------:R-:W-:Y:S01]  /*1420*/  VIADD R6, R6, 0x5 ;  /* 0x0000000506067836 */ /* 0x000fe20000000000 */
[----:B------:R-:W-:Y:S06]  /*1430*/  BRA `(.L_x_8) ;  /* 0x00000000001c7947 */ /* 0x000fec0003800000 */
.L_x_12:
[----:B------:R-:W-:Y:S01]  /*1440*/  VIADD R6, R6, 0x4 ;  /* 0x0000000406067836 */ /* 0x000fe20000000000 */
[----:B------:R-:W-:Y:S06]  /*1450*/  BRA `(.L_x_8) ;  /* 0x0000000000147947 */ /* 0x000fec0003800000 */
.L_x_11:
[----:B------:R-:W-:Y:S01]  /*1460*/  VIADD R6, R6, 0x3 ;  /* 0x0000000306067836 */ /* 0x000fe20000000000 */
[----:B------:R-:W-:Y:S06]  /*1470*/  BRA `(.L_x_8) ;  /* 0x00000000000c7947 */ /* 0x000fec0003800000 */
.L_x_10:
[----:B------:R-:W-:Y:S01]  /*1480*/  VIADD R6, R6, 0x2 ;  /* 0x0000000206067836 */ /* 0x000fe20000000000 */
[----:B------:R-:W-:Y:S06]  /*1490*/  BRA `(.L_x_8) ;  /* 0x0000000000047947 */ /* 0x000fec0003800000 */
.L_x_9:
[----:B------:R-:W-:-:S07]  /*14a0*/  IADD3 R6, PT, PT, R6, 0x1, RZ ;  /* 0x0000000106067810 */ /* 0x000fce0007ffe0ff */
.L_x_8:
[----:B------:R-:W-:Y:S05]  /*14b0*/  BSYNC.RECONVERGENT B0 ;  /* 0x0000000000007941 */ /* 0x000fea0003800200 */
.L_x_7:
[----:B------:R-:W-:Y:S01]  /*14c0*/  ISETP.NE.AND P0, PT, R6, RZ, PT ;  /* 0x000000ff0600720c */ /* 0x000fe20003f05270 */
[----:B------:R-:W-:Y:S01]  /*14d0*/  BSSY.RECONVERGENT B0, `(.L_x_25) ;  /* 0x0000028000007945 */ /* 0x000fe20003800200 */
[----:B------:R-:W-:Y:S01]  /*14e0*/  CS2R R2, SRZ ;  /* 0x0000000000027805 */ /* 0x000fe2000001ff00 */
[----:B------:R-:W-:Y:S01]  /*14f0*/  IMAD.MOV.U32 R4, RZ, RZ, 0x0 ;  /* 0x00000000ff047424 */ /* 0x000fe200078e00ff */
[----:B------:R-:W-:Y:S01]  /*1500*/  CS2R R8, SRZ ;  /* 0x0000000000087805 */ /* 0x000fe2000001ff00 */
[----:B------:R-:W-:-:S08]  /*1510*/  IMAD.MOV.U32 R5, RZ, RZ, 0x40900000 ;  /* 0x40900000ff057424 */ /* 0x000fd000078e00ff */
[----:B------:R-:W-:Y:S05]  /*1520*/  @!P0 BRA `(.L_x_26) ;  /* 0x0000000000888947 */ /* 0x000fea0003800000 */
[----:B------:R-:W-:-:S13]  /*1530*/  ISETP.GT.U32.AND P0, PT, R6, 0x3f, PT ;  /* 0x0000003f0600780c */ /* 0x000fda0003f04070 */
[----:B------:R-:W0:Y:S01]  /*1540*/  @!P0 I2F.F64.U32 R4, R6 ;  /* 0x0000000600048312 */ /* 0x000e220000201800 */
[----:B------:R-:W-:Y:S02]  /*1550*/  @!P0 LEA R7, R6, 0xffffffff, 0x6 ;  /* 0xffffffff06078811 */ /* 0x000fe400078e30ff */
[----:B------:R-:W-:-:S05]  /*1560*/  @!P0 CS2R R8, SRZ ;  /* 0x0000000000088805 */ /* 0x000fca000001ff00 */
[----:B------:R1:W2:Y:S01]  /*1570*/  @!P0 I2F.F64.U32 R2, R7 ;  /* 0x0000000700028312 */ /* 0x0002a20000201800 */
[----:B0-----:R-:W-:-:S08]  /*1580*/  @!P0 DADD R4, -R4, 64 ;  /* 0x4050000004048429 */ /* 0x001fd00000000100 */
[----:B------:R-:W-:Y:S01]  /*1590*/  @!P0 DMUL R4, R4, 64 ;  /* 0x4050000004048828 */ /* 0x000fe20000000000 */
[----:B-12---:R-:W-:Y:S10]  /*15a0*/  @!P0 BRA `(.L_x_26) ;  /* 0x0000000000688947 */ /* 0x006ff40003800000 */
[----:B------:R-:W-:-:S13]  /*15b0*/  ISETP.GT.U32.AND P0, PT, R6, 0x7f, PT ;  /* 0x0000007f0600780c */ /* 0x000fda0003f04070 */
[----:B------:R-:W0:Y:S01]  /*15c0*/  @!P0 I2F.F64.U32 R4, R6 ;  /* 0x0000000600048312 */ /* 0x000e220000201800 */
[----:B------:R-:W-:Y:S01]  /*15d0*/  @!P0 VIADD R7, R6, 0xffffffc0 ;  /* 0xffffffc006078836 */ /* 0x000fe20000000000 */
[----:B------:R-:W-:Y:S01]  /*15e0*/  @!P0 MOV R11, 0x40500000 ;  /* 0x40500000000b8802 */ /* 0x000fe20000000f00 */
[----:B------:R-:W-:-:S05]  /*15f0*/  @!P0 IMAD.MOV.U32 R10, RZ, RZ, 0x0 ;  /* 0x00000000ff0a8424 */ /* 0x000fca00078e00ff */
[----:B------:R-:W1:Y:S01]  /*1600*/  @!P0 I2F.F64.U32 R8, R7 ;  /* 0x0000000700088312 */ /* 0x000e620000201800 */
[----:B0-----:R-:W-:Y:S02]  /*1610*/  @!P0 DADD R4, -R4, 128 ;  /* 0x4060000004048429 */ /* 0x001fe40000000100 */
[----:B-1----:R-:W-:-:S06]  /*1620*/  @!P0 DMUL R8, R8, 64 ;  /* 0x4050000008088828 */ /* 0x002fcc0000000000 */
[----:B------:R-:W-:Y:S01]  /*1630*/  @!P0 DFMA R2, R4, R10, -1 ;  /* 0xbff000000402842b */ /* 0x000fe2000000000a */
[----:B------:R-:W-:Y:S01]  /*1640*/  @!P0 CS2R R4, SRZ ;  /* 0x0000000000048805 */ /* 0x000fe2000001ff00 */
[----:B------:R-:W-:Y:S09]  /*1650*/  @!P0 BRA `(.L_x_26) ;  /* 0x00000000003c8947 */ /* 0x000ff20003800000 */
[----:B------:R-:W-:-:S13]  /*1660*/  ISETP.GT.U32.AND P0, PT, R6, 0xff, PT ;  /* 0x000000ff0600780c */ /* 0x000fda0003f04070 */
[----:B------:R-:W0:Y:S01]  /*1670*/  @!P0 I2F.F64.U32 R8, R6 ;  /* 0x0000000600088312 */ /* 0x000e220000201800 */
[C---:B------:R-:W-:Y:S02]  /*1680*/  @P0 VIADD R10, R6.reuse, 0xffffff00 ;  /* 0xffffff00060a0836 */ /* 0x040fe40000000000 */
[----:B------:R-:W-:Y:S02]  /*1690*/  @!P0 VIADD R7, R6, 0xffffff80 ;  /* 0xffffff8006078836 */ /* 0x000fe40000000000 */
[----:B------:R-:W-:Y:S02]  /*16a0*/  @!P0 IMAD.MOV.U32 R12, RZ, RZ, 0x0 ;  /* 0x00000000ff0c8424 */ /* 0x000fe400078e00ff */
[----:B------:R-:W-:Y:S01]  /*16b0*/  @!P0 IMAD.MOV.U32 R13, RZ, RZ, 0x40200000 ;  /* 0x40200000ff0d8424 */ /* 0x000fe200078e00ff */
[----:B------:R-:W1:Y:S01]  /*16c0*/  @!P0 I2F.F64.U32 R4, R7 ;  /* 0x0000000700048312 */ /* 0x000e620000201800 */
[----:B0-----:R-:W-:-:S07]  /*16d0*/  @!P0 DADD R8, -R8, 256 ;  /* 0x4070000008088429 */ /* 0x001fce0000000100 */
[----:B------:R-:W0:Y:S01]  /*16e0*/  @P0 I2F.F64.U32 R10, R10 ;  /* 0x0000000a000a0312 */ /* 0x000e220000201800 */
[----:B------:R-:W-:Y:S01]  /*16f0*/  @!P0 DFMA R8, R8, R12, -1 ;  /* 0xbff000000808842b */ /* 0x000fe2000000000c */
[----:B------:R-:W-:Y:S01]  /*1700*/  @P0 MOV R12, 0x0 ;  /* 0x00000000000c0802 */ /* 0x000fe20000000f00 */
[----:B------:R-:W-:Y:S01]  /*1710*/  @P0 IMAD.MOV.U32 R13, RZ, RZ, 0x40900000 ;  /* 0x40900000ff0d0424 */ /* 0x000fe200078e00ff */
[----:B-1----:R-:W-:Y:S01]  /*1720*/  @!P0 DMUL R4, R4, 8 ;  /* 0x4020000004048828 */ /* 0x002fe20000000000 */
[----:B------:R-:W-:-:S04]  /*1730*/  @P0 CS2R R8, SRZ ;  /* 0x0000000000080805 */ /* 0x000fc8000001ff00 */
[----:B0-----:R-:W-:-:S11]  /*1740*/  @P0 DFMA R4, R10, -4, R12 ;  /* 0xc01000000a04082b */ /* 0x001fd6000000000c */
.L_x_26:
[----:B------:R-:W-:Y:S05]  /*1750*/  BSYNC.RECONVERGENT B0 ;  /* 0x0000000000007941 */ /* 0x000fea0003800200 */
.L_x_25:
[----:B------:R-:W0:Y:S01]  /*1760*/  F2I.U32.F64.TRUNC R4, R4 ;  /* 0x0000000400047311 */ /* 0x000e22000030d000 */
[----:B------:R-:W1:Y:S07]  /*1770*/  LDC.64 R6, c[0x0][0x380] ;  /* 0x0000e000ff067b82 */ /* 0x000e6e0000000a00 */
[----:B------:R-:W2:Y:S01]  /*1780*/  F2I.U32.F64.TRUNC R2, R2 ;  /* 0x0000000200027311 */ /* 0x000ea2000030d000 */
[----:B0-----:R-:W-:-:S07]  /*1790*/  IMAD.U32 R13, R4, 0x10000, RZ ;  /* 0x00010000040d7824 */ /* 0x001fce00078e00ff */
[----:B------:R-:W0:Y:S01]  /*17a0*/  F2I.U32.F64.TRUNC R8, R8 ;  /* 0x0000000800087311 */ /* 0x000e22000030d000 */
[----:B--2---:R-:W-:Y:S01]  /*17b0*/  LOP3.LUT R10, R2, 0xff, RZ, 0xc0, !PT ;  /* 0x000000ff020a7812 */ /* 0x004fe200078ec0ff */
[----:B-1----:R-:W-:-:S03]  /*17c0*/  IMAD.WIDE.U32 R6, R0, 0x4, R6 ;  /* 0x0000000400067825 */ /* 0x002fc600078e0006 */
[----:B------:R-:W-:Y:S01]  /*17d0*/  LOP3.LUT R10, R10, 0xff0000, R13, 0xf8, !PT ;  /* 0x00ff00000a0a7812 */ /* 0x000fe200078ef80d */
[----:B0-----:R-:W-:-:S05]  /*17e0*/  IMAD.SHL.U32 R11, R8, 0x100, RZ ;  /* 0x00000100080b7824 */ /* 0x001fca00078e00ff */
[----:B------:R-:W-:-:S05]  /*17f0*/  LOP3.LUT R11, R10, 0xff00, R11, 0xf8, !PT ;  /* 0x0000ff000a0b7812 */ /* 0x000fca00078ef80b */
[----:B------:R-:W-:Y:S01]  /*1800*/  STG.E desc[UR4][R6.64], R11 ;  /* 0x0000000b06007986 */ /* 0x000fe2000c101904 */
[----:B------:R-:W-:Y:S05]  /*1810*/  EXIT ;  /* 0x000000000000794d */ /* 0x000fea0003800000 */
        .weak           $__internal_0_$__cuda_sm20_dblrcp_rn_slowpath_v3
        .type           $__internal_0_$__cuda_sm20_dblrcp_rn_slowpath_v3,@function
        .size           $__internal_0_$__cuda_sm20_dblrcp_rn_slowpath_v3,($__internal_1_$__cuda_sm20_div_rn_f64_full - $__internal_0_$__cuda_sm20_dblrcp_rn_slowpath_v3)
$__internal_0_$__cuda_sm20_dblrcp_rn_slowpath_v3:
[----:B------:R-:W-:Y:S01]  /*1820*/  IMAD.MOV.U32 R8, RZ, RZ, R10 ;  /* 0x000000ffff087224 */ /* 0x000fe200078e000a */
[----:B------:R-:W-:Y:S01]  /*1830*/  MOV R9, R11 ;  /* 0x0000000b00097202 */ /* 0x000fe20000000f00 */
[----:B------:R-:W-:Y:S05]  /*1840*/  BSSY.RECONVERGENT B1, `(.L_x_27) ;  /* 0x0000024000017945 */ /* 0x000fea0003800200 */
[----:B------:R-:W-:-:S14]  /*1850*/  DSETP.GTU.AND P0, PT, |R8|, +INF , PT ;  /* 0x7ff000000800742a */ /* 0x000fdc0003f0c200 */
[----:B------:R-:W-:Y:S05]  /*1860*/  @P0 BRA `(.L_x_28) ;  /* 0x00000000007c0947 */ /* 0x000fea0003800000 */
[----:B------:R-:W-:-:S05]  /*1870*/  LOP3.LUT R3, R11, 0x7fffffff, RZ, 0xc0, !PT ;  /* 0x7fffffff0b037812 */ /* 0x000fca00078ec0ff */
[----:B------:R-:W-:-:S05]  /*1880*/  VIADD R10, R3, 0xffffffff ;  /* 0xffffffff030a7836 */ /* 0x000fca0000000000 */
[----:B------:R-:W-:-:S13]  /*1890*/  ISETP.GE.U32.AND P0, PT, R10, 0x7fefffff, PT ;  /* 0x7fefffff0a00780c */ /* 0x000fda0003f06070 */
[----:B------:R-:W-:Y:S01]  /*18a0*/  @P0 LOP3.LUT R11, R9, 0x7ff00000, RZ, 0x3c, !PT ;  /* 0x7ff00000090b0812 */ /* 0x000fe200078e3cff */
[----:B------:R-:W-:Y:S01]  /*18b0*/  @P0 IMAD.MOV.U32 R10, RZ, RZ, RZ ;  /* 0x000000ffff0a0224 */ /* 0x000fe200078e00ff */
[----:B------:R-:W-:Y:S06]  /*18c0*/  @P0 BRA `(.L_x_29) ;  /* 0x00000000006c0947 */ /* 0x000fec0003800000 */
[----:B------:R-:W-:-:S13]  /*18d0*/  ISETP.GE.U32.AND P0, PT, R3, 0x1000001, PT ;  /* 0x010000010300780c */ /* 0x000fda0003f06070 */
[----:B------:R-:W-:Y:S05]  /*18e0*/  @!P0 BRA `(.L_x_30) ;  /* 0x0000000000348947 */ /* 0x000fea0003800000 */
[----:B------:R-:W-:Y:S02]  /*18f0*/  VIADD R11, R9, 0xc0200000 ;  /* 0xc0200000090b7836 */ /* 0x000fe40000000000 */
[----:B------:R-:W-:Y:S02]  /*1900*/  IMAD.MOV.U32 R10, RZ, RZ, R8 ;  /* 0x000000ffff0a7224 */ /* 0x000fe400078e0008 */
[----:B------:R-:W0:Y:S04]  /*1910*/  MUFU.RCP64H R13, R11 ;  /* 0x0000000b000d7308 */ /* 0x000e280000001800 */
[----:B0-----:R-:W-:-:S08]  /*1920*/  DFMA R14, -R10, R12, 1 ;  /* 0x3ff000000a0e742b */ /* 0x001fd0000000010c */
[----:B------:R-:W-:-:S08]  /*1930*/  DFMA R14, R14, R14, R14 ;  /* 0x0000000e0e0e722b */ /* 0x000fd0000000000e */
[----:B------:R-:W-:-:S08]  /*1940*/  DFMA R14, R12, R14, R12 ;  /* 0x0000000e0c0e722b */ /* 0x000fd0000000000c */
[----:B------:R-:W-:-:S08]  /*1950*/  DFMA R12, -R10, R14, 1 ;  /* 0x3ff000000a0c742b */ /* 0x000fd0000000010e */
[----:B------:R-:W-:-:S08]  /*1960*/  DFMA R12, R14, R12, R14 ;  /* 0x0000000c0e0c722b */ /* 0x000fd0000000000e */
[----:B------:R-:W-:-:S08]  /*1970*/  DMUL R12, R12, 2.2250738585072013831e-308 ;  /* 0x001000000c0c7828 */ /* 0x000fd00000000000 */
[----:B------:R-:W-:-:S08]  /*1980*/  DFMA R8, -R8, R12, 1 ;  /* 0x3ff000000808742b */ /* 0x000fd0000000010c */
[----:B------:R-:W-:-:S08]  /*1990*/  DFMA R8, R8, R8, R8 ;  /* 0x000000080808722b */ /* 0x000fd00000000008 */
[----:B------:R-:W-:Y:S01]  /*19a0*/  DFMA R10, R12, R8, R12 ;  /* 0x000000080c0a722b */ /* 0x000fe2000000000c */
[----:B------:R-:W-:Y:S10]  /*19b0*/  BRA `(.L_x_29) ;  /* 0x0000000000307947 */ /* 0x000ff40003800000 */
.L_x_30:
[----:B------:R-:W-:Y:S01]  /*19c0*/  DMUL R8, R8, 8.11296384146066816958e+31 ;  /* 0x4690000008087828 */ /* 0x000fe20000000000 */
[----:B------:R-:W-:-:S05]  /*19d0*/  MOV R10, R12 ;  /* 0x0000000c000a7202 */ /* 0x000fca0000000f00 */
[----:B------:R-:W0:Y:S02]  /*19e0*/  MUFU.RCP64H R11, R9 ;  /* 0x00000009000b7308 */ /* 0x000e240000001800 */
[----:B0-----:R-:W-:-:S08]  /*19f0*/  DFMA R12, -R8, R10, 1 ;  /* 0x3ff00000080c742b */ /* 0x001fd0000000010a */
[----:B------:R-:W-:-:S08]  /*1a00*/  DFMA R12, R12, R12, R12 ;  /* 0x0000000c0c0c722b */ /* 0x000fd0000000000c */
[----:B------:R-:W-:-:S08]  /*1a10*/  DFMA R12, R10, R12, R10 ;  /* 0x0000000c0a0c722b */ /* 0x000fd0000000000a */
[----:B------:R-:W-:-:S08]  /*1a20*/  DFMA R10, -R8, R12, 1 ;  /* 0x3ff00000080a742b */ /* 0x000fd0000000010c */
[----:B------:R-:W-:-:S08]  /*1a30*/  DFMA R10, R12, R10, R12 ;  /* 0x0000000a0c0a722b */ /* 0x000fd0000000000c */
[----:B------:R-:W-:Y:S01]  /*1a40*/  DMUL R10, R10, 8.11296384146066816958e+31 ;  /* 0x469000000a0a7828 */ /* 0x000fe20000000000 */
[----:B------:R-:W-:Y:S10]  /*1a50*/  BRA `(.L_x_29) ;  /* 0x0000000000087947 */ /* 0x000ff40003800000 */
.L_x_28:
[----:B------:R-:W-:Y:S01]  /*1a60*/  LOP3.LUT R11, R9, 0x80000, RZ, 0xfc, !PT ;  /* 0x00080000090b7812 */ /* 0x000fe200078efcff */
[----:B------:R-:W-:-:S07]  /*1a70*/  IMAD.MOV.U32 R10, RZ, RZ, R8 ;  /* 0x000000ffff0a7224 */ /* 0x000fce00078e0008 */
.L_x_29:
[----:B------:R-:W-:Y:S05]  /*1a80*/  BSYNC.RECONVERGENT B1 ;  /* 0x0000000000017941 */ /* 0x000fea0003800200 */
.L_x_27:
[----:B------:R-:W-:Y:S02]  /*1a90*/  IMAD.MOV.U32 R3, RZ, RZ, 0x0 ;  /* 0x00000000ff037424 */ /* 0x000fe400078e00ff */
[----:B------:R-:W-:Y:S02]  /*1aa0*/  IMAD.MOV.U32 R8, RZ, RZ, R10 ;  /* 0x000000ffff087224 */ /* 0x000fe400078e000a */
[----:B------:R-:W-:Y:S01]  /*1ab0*/  IMAD.MOV.U32 R9, RZ, RZ, R11 ;  /* 0x000000ffff097224 */ /* 0x000fe200078e000b */
[----:B------:R-:W-:Y:S06]  /*1ac0*/  RET.REL.NODEC R2 `(_Z13MandelbrotSetIjdEvPT_jjT0_S2_S2_) ;  /* 0xffffffe4024c7950 */ /* 0x000fec0003c3ffff */
        .weak           $__internal_1_$__cuda_sm20_div_rn_f64_full
        .type           $__internal_1_$__cuda_sm20_div_rn_f64_full,@function
        .size           $__internal_1_$__cuda_sm20_div_rn_f64_full,(.L_x_73 - $__internal_1_$__cuda_sm20_div_rn_f64_full)
$__internal_1_$__cuda_sm20_div_rn_f64_full:
[C---:B------:R-:W-:Y:S01]  /*1ad0*/  FSETP.GEU.AND P0, PT, |R9|.reuse, 1.469367938527859385e-39, PT ;  /* 0x001000000900780b */ /* 0x040fe20003f0e200 */
[----:B------:R-:W-:Y:S01]  /*1ae0*/  IMAD.MOV.U32 R18, RZ, RZ, 0x1 ;  /* 0x00000001ff127424 */ /* 0x000fe200078e00ff */
[----:B------:R-:W-:Y:S01]  /*1af0*/  LOP3.LUT R4, R9, 0x800fffff, RZ, 0xc0, !PT ;  /* 0x800fffff09047812 */ /* 0x000fe200078ec0ff */
[----:B------:R-:W-:Y:S01]  /*1b00*/  BSSY.RECONVERGENT B1, `(.L_x_31) ;  /* 0x0000054000017945 */ /* 0x000fe20003800200 */
[C---:B------:R-:W-:Y:S02]  /*1b10*/  FSETP.GEU.AND P2, PT, |R11|.reuse, 1.469367938527859385e-39, PT ;  /* 0x001000000b00780b */ /* 0x040fe40003f4e200 */
[----:B------:R-:W-:Y:S02]  /*1b20*/  LOP3.LUT R5, R4, 0x3ff00000, RZ, 0xfc, !PT ;  /* 0x3ff0000004057812 */ /* 0x000fe400078efcff */
[----:B------:R-:W-:Y:S02]  /*1b30*/  MOV R4, R8 ;  /* 0x0000000800047202 */ /* 0x000fe40000000f00 */
[----:B------:R-:W-:-:S02]  /*1b40*/  LOP3.LUT R15, R11, 0x7ff00000, RZ, 0xc0, !PT ;  /* 0x7ff000000b0f7812 */ /* 0x000fc400078ec0ff */
[----:B------:R-:W-:Y:S01]  /*1b50*/  LOP3.LUT R24, R9, 0x7ff00000, RZ, 0xc0, !PT ;  /* 0x7ff0000009187812 */ /* 0x000fe200078ec0ff */
[----:B------:R-:W-:-:S03]  /*1b60*/  @!P0 DMUL R4, R8, 8.98846567431157953865e+307 ;  /* 0x7fe0000008048828 */ /* 0x000fc60000000000 */
[----:B------:R-:W-:Y:S01]  /*1b70*/  ISETP.GE.U32.AND P1, PT, R15, R24, PT ;  /* 0x000000180f00720c */ /* 0x000fe20003f26070 */
[----:B------:R-:W-:Y:S01]  /*1b80*/  @!P2 IMAD.MOV.U32 R22, RZ, RZ, RZ ;  /* 0x000000ffff16a224 */ /* 0x000fe200078e00ff */
[----:B------:R-:W-:Y:S01]  /*1b90*/  @!P2 LOP3.LUT R16, R9, 0x7ff00000, RZ, 0xc0, !PT ;  /* 0x7ff000000910a812 */ /* 0x000fe200078ec0ff */
[----:B------:R-:W0:Y:S03]  /*1ba0*/  MUFU.RCP64H R19, R5 ;  /* 0x0000000500137308 */ /* 0x000e260000001800 */
[----:B------:R-:W-:Y:S01]  /*1bb0*/  @!P2 ISETP.GE.U32.AND P3, PT, R15, R16, PT ;  /* 0x000000100f00a20c */ /* 0x000fe20003f66070 */
[----:B------:R-:W-:Y:S01]  /*1bc0*/  IMAD.MOV.U32 R16, RZ, RZ, 0x1ca00000 ;  /* 0x1ca00000ff107424 */ /* 0x000fe200078e00ff */
[----:B------:R-:W-:-:S04]  /*1bd0*/  @!P0 LOP3.LUT R24, R5, 0x7ff00000, RZ, 0xc0, !PT ;  /* 0x7ff0000005188812 */ /* 0x000fc800078ec0ff */
[----:B------:R-:W-:Y:S01]  /*1be0*/  @!P2 SEL R17, R16, 0x63400000, !P3 ;  /* 0x634000001011a807 */ /* 0x000fe20005800000 */
[----:B------:R-:W-:-:S03]  /*1bf0*/  VIADD R26, R24, 0xffffffff ;  /* 0xffffffff181a7836 */ /* 0x000fc60000000000 */
[----:B------:R-:W-:Y:S01]  /*1c00*/  @!P2 LOP3.LUT R17, R17, 0x80000000, R11, 0xf8, !PT ;  /* 0x800000001111a812 */ /* 0x000fe200078ef80b */
[----:B0-----:R-:W-:-:S03]  /*1c10*/  DFMA R12, R18, -R4, 1 ;  /* 0x3ff00000120c742b */ /* 0x001fc60000000804 */
[----:B------:R-:W-:Y:S02]  /*1c20*/  @!P2 LOP3.LUT R23, R17, 0x100000, RZ, 0xfc, !PT ;  /* 0x001000001117a812 */ /* 0x000fe400078efcff */
[----:B------:R-:W-:-:S03]  /*1c30*/  MOV R17, R15 ;  /* 0x0000000f00117202 */ /* 0x000fc60000000f00 */
[----:B------:R-:W-:-:S08]  /*1c40*/  DFMA R12, R12, R12, R12 ;  /* 0x0000000c0c0c722b */ /* 0x000fd0000000000c */
[----:B------:R-:W-:Y:S01]  /*1c50*/  DFMA R18, R18, R12, R18 ;  /* 0x0000000c1212722b */ /* 0x000fe20000000012 */
[----:B------:R-:W-:Y:S01]  /*1c60*/  SEL R13, R16, 0x63400000, !P1 ;  /* 0x63400000100d7807 */ /* 0x000fe20004800000 */
[----:B------:R-:W-:-:S03]  /*1c70*/  IMAD.MOV.U32 R12, RZ, RZ, R10 ;  /* 0x000000ffff0c7224 */ /* 0x000fc600078e000a */
[----:B------:R-:W-:-:S03]  /*1c80*/  LOP3.LUT R13, R13, 0x800fffff, R11, 0xf8, !PT ;  /* 0x800fffff0d0d7812 */ /* 0x000fc600078ef80b */
[----:B------:R-:W-:-:S03]  /*1c90*/  DFMA R20, R18, -R4, 1 ;  /* 0x3ff000001214742b */ /* 0x000fc60000000804 */
[----:B------:R-:W-:-:S05]  /*1ca0*/  @!P2 DFMA R12, R12, 2, -R22 ;  /* 0x400000000c0ca82b */ /* 0x000fca0000000816 */
[----:B------:R-:W-:-:S05]  /*1cb0*/  DFMA R20, R18, R20, R18 ;  /* 0x000000141214722b */ /* 0x000fca0000000012 */
[----:B------:R-:W-:-:S03]  /*1cc0*/  @!P2 LOP3.LUT R17, R13, 0x7ff00000, RZ, 0xc0, !PT ;  /* 0x7ff000000d11a812 */ /* 0x000fc600078ec0ff */
[----:B------:R-:W-:Y:S02]  /*1cd0*/  DMUL R18, R20, R12 ;  /* 0x0000000c14127228 */ /* 0x000fe40000000000 */
[----:B------:R-:W-:-:S05]  /*1ce0*/  VIADD R25, R17, 0xffffffff ;  /* 0xffffffff11197836 */ /* 0x000fca0000000000 */
[----:B------:R-:W-:Y:S01]  /*1cf0*/  ISETP.GT.U32.AND P0, PT, R25, 0x7feffffe, PT ;  /* 0x7feffffe1900780c */ /* 0x000fe20003f04070 */
[----:B------:R-:W-:-:S03]  /*1d00*/  DFMA R22, R18, -R4, R12 ;  /* 0x800000041216722b */ /* 0x000fc6000000000c */
[----:B------:R-:W-:-:S05]  /*1d10*/  ISETP.GT.U32.OR P0, PT, R26, 0x7feffffe, P0 ;  /* 0x7feffffe1a00780c */ /* 0x000fca0000704470 */
[----:B------:R-:W-:-:S08]  /*1d20*/  DFMA R22, R20, R22, R18 ;  /* 0x000000161416722b */ /* 0x000fd00000000012 */
[----:B------:R-:W-:Y:S05]  /*1d30*/  @P0 BRA `(.L_x_32) ;  /* 0x00000000006c0947 */ /* 0x000fea0003800000 */
[----:B------:R-:W-:-:S04]  /*1d40*/  LOP3.LUT R18, R9, 0x7ff00000, RZ, 0xc0, !PT ;  /* 0x7ff0000009127812 */ /* 0x000fc800078ec0ff */
[CC--:B------:R-:W-:Y:S02]  /*1d50*/  VIADDMNMX R10, R15.reuse, -R18.reuse, 0xb9600000, !PT ;  /* 0xb96000000f0a7446 */ /* 0x0c0fe40007800912 */
[----:B------:R-:W-:Y:S02]  /*1d60*/  ISETP.GE.U32.AND P0, PT, R15, R18, PT ;  /* 0x000000120f00720c */ /* 0x000fe40003f06070 */
[----:B------:R-:W-:Y:S02]  /*1d70*/  VIMNMX R10, PT, PT, R10, 0x46a00000, PT ;  /* 0x46a000000a0a7848 */ /* 0x000fe40003fe0100 */
[----:B------:R-:W-:Y:S02]  /*1d80*/  SEL R11, R16, 0x63400000, !P0 ;  /* 0x63400000100b7807 */ /* 0x000fe40004000000 */
[----:B------:R-:W-:-:S03]  /*1d90*/  MOV R16, RZ ;  /* 0x000000ff00107202 */ /* 0x000fc60000000f00 */
[----:B------:R-:W-:-:S04]  /*1da0*/  IMAD.IADD R10, R10, 0x1, -R11 ;  /* 0x000000010a0a7824 */ /* 0x000fc800078e0a0b */
[----:B------:R-:W-:-:S06]  /*1db0*/  VIADD R17, R10, 0x7fe00000 ;  /* 0x7fe000000a117836 */ /* 0x000fcc0000000000 */
[----:B------:R-:W-:-:S10]  /*1dc0*/  DMUL R18, R22, R16 ;  /* 0x0000001016127228 */ /* 0x000fd40000000000 */
[----:B------:R-:W-:-:S13]  /*1dd0*/  FSETP.GTU.AND P0, PT, |R19|, 1.469367938527859385e-39, PT ;  /* 0x001000001300780b */ /* 0x000fda0003f0c200 */
[----:B------:R-:W-:Y:S05]  /*1de0*/  @P0 BRA `(.L_x_33) ;  /* 0x0000000000940947 */ /* 0x000fea0003800000 */
[----:B------:R-:W-:Y:S01]  /*1df0*/  DFMA R4, R22, -R4, R12 ;  /* 0x800000041604722b */ /* 0x000fe2000000000c */
[----:B------:R-:W-:-:S09]  /*1e00*/  IMAD.MOV.U32 R16, RZ, RZ, RZ ;  /* 0x000000ffff107224 */ /* 0x000fd200078e00ff */
[C---:B------:R-:W-:Y:S02]  /*1e10*/  FSETP.NEU.AND P0, PT, R5.reuse, RZ, PT ;  /* 0x000000ff0500720b */ /* 0x040fe40003f0d000 */
[----:B------:R-:W-:-:S04]  /*1e20*/  LOP3.LUT R9, R5, 0x80000000, R9, 0x48, !PT ;  /* 0x8000000005097812 */ /* 0x000fc800078e4809 */
[----:B------:R-:W-:-:S07]  /*1e30*/  LOP3.LUT R17, R9, R17, RZ, 0xfc, !PT ;  /* 0x0000001109117212 */ /* 0x000fce00078efcff */
[----:B------:R-:W-:Y:S05]  /*1e40*/  @!P0 BRA `(.L_x_33) ;  /* 0x00000000007c8947 */ /* 0x000fea0003800000 */
[----:B------:R-:W-:Y:S01]  /*1e50*/  IMAD.MOV R5, RZ, RZ, -R10 ;  /* 0x000000ffff057224 */ /* 0x000fe200078e0a0a */
[----:B------:R-:W-:Y:S01]  /*1e60*/  DMUL.RP R16, R22, R16 ;  /* 0x0000001016107228 */ /* 0x000fe20000008000 */
[----:B------:R-:W-:-:S06]  /*1e70*/  IMAD.MOV.U32 R4, RZ, RZ, RZ ;  /* 0x000000ffff047224 */ /* 0x000fcc00078e00ff */
[----:B------:R-:W-:-:S03]  /*1e80*/  DFMA R4, R18, -R4, R22 ;  /* 0x800000041204722b */ /* 0x000fc60000000016 */
[----:B------:R-:W-:-:S03]  /*1e90*/  LOP3.LUT R9, R17, R9, RZ, 0x3c, !PT ;  /* 0x0000000911097212 */ /* 0x000fc600078e3cff */
[----:B------:R-:W-:-:S04]  /*1ea0*/  IADD3 R4, PT, PT, -R10, -0x43300000, RZ ;  /* 0xbcd000000a047810 */ /* 0x000fc80007ffe1ff */
[----:B------:R-:W-:-:S04]  /*1eb0*/  FSETP.NEU.AND P0, PT, |R5|, R4, PT ;  /* 0x000000040500720b */ /* 0x000fc80003f0d200 */
[----:B------:R-:W-:Y:S02]  /*1ec0*/  FSEL R18, R16, R18, !P0 ;  /* 0x0000001210127208 */ /* 0x000fe40004000000 */
[----:B------:R-:W-:Y:S01]  /*1ed0*/  FSEL R19, R9, R19, !P0 ;  /* 0x0000001309137208 */ /* 0x000fe20004000000 */
[----:B------:R-:W-:Y:S06]  /*1ee0*/  BRA `(.L_x_33) ;  /* 0x0000000000547947 */ /* 0x000fec0003800000 */
.L_x_32:
[----:B------:R-:W-:-:S14]  /*1ef0*/  DSETP.NAN.AND P0, PT, R10, R10, PT ;  /* 0x0000000a0a00722a */ /* 0x000fdc0003f08000 */
[----:B------:R-:W-:Y:S05]  /*1f00*/  @P0 BRA `(.L_x_34) ;  /* 0x0000000000440947 */ /* 0x000fea0003800000 */
[----:B------:R-:W-:-:S14]  /*1f10*/  DSETP.NAN.AND P0, PT, R8, R8, PT ;  /* 0x000000080800722a */ /* 0x000fdc0003f08000 */
[----:B------:R-:W-:Y:S05]  /*1f20*/  @P0 BRA `(.L_x_35) ;  /* 0x0000000000300947 */ /* 0x000fea0003800000 */
[----:B------:R-:W-:Y:S01]  /*1f30*/  ISETP.NE.AND P0, PT, R17, R24, PT ;  /* 0x000000181100720c */ /* 0x000fe20003f05270 */
[----:B------:R-:W-:Y:S01]  /*1f40*/  IMAD.MOV.U32 R18, RZ, RZ, 0x0 ;  /* 0x00000000ff127424 */ /* 0x000fe200078e00ff */
[----:B------:R-:W-:-:S11]  /*1f50*/  MOV R19, 0xfff80000 ;  /* 0xfff8000000137802 */ /* 0x000fd60000000f00 */
[----:B------:R-:W-:Y:S05]  /*1f60*/  @!P0 BRA `(.L_x_33) ;  /* 0x0000000000348947 */ /* 0x000fea0003800000 */
[----:B------:R-:W-:Y:S02]  /*1f70*/  ISETP.NE.AND P0, PT, R17, 0x7ff00000, PT ;  /* 0x7ff000001100780c */ /* 0x000fe40003f05270 */
[----:B------:R-:W-:Y:S02]  /*1f80*/  LOP3.LUT R19, R11, 0x80000000, R9, 0x48, !PT ;  /* 0x800000000b137812 */ /* 0x000fe400078e4809 */
[----:B------:R-:W-:-:S13]  /*1f90*/  ISETP.EQ.OR P0, PT, R24, RZ, !P0 ;  /* 0x000000ff1800720c */ /* 0x000fda0004702670 */
[----:B------:R-:W-:Y:S01]  /*1fa0*/  @P0 LOP3.LUT R4, R19, 0x7ff00000, RZ, 0xfc, !PT ;  /* 0x7ff0000013040812 */ /* 0x000fe200078efcff */
[----:B------:R-:W-:Y:S02]  /*1fb0*/  @!P0 IMAD.MOV.U32 R18, RZ, RZ, RZ ;  /* 0x000000ffff128224 */ /* 0x000fe400078e00ff */
[----:B------:R-:W-:Y:S02]  /*1fc0*/  @P0 IMAD.MOV.U32 R18, RZ, RZ, RZ ;  /* 0x000000ffff120224 */ /* 0x000fe400078e00ff */
[----:B------:R-:W-:Y:S01]  /*1fd0*/  @P0 IMAD.MOV.U32 R19, RZ, RZ, R4 ;  /* 0x000000ffff130224 */ /* 0x000fe200078e0004 */
[----:B------:R-:W-:Y:S06]  /*1fe0*/  BRA `(.L_x_33) ;  /* 0x0000000000147947 */ /* 0x000fec0003800000 */
.L_x_35:
[----:B------:R-:W-:Y:S01]  /*1ff0*/  LOP3.LUT R19, R9, 0x80000, RZ, 0xfc, !PT ;  /* 0x0008000009137812 */ /* 0x000fe200078efcff */
[----:B------:R-:W-:Y:S01]  /*2000*/  IMAD.MOV.U32 R18, RZ, RZ, R8 ;  /* 0x000000ffff127224 */ /* 0x000fe200078e0008 */
[----:B------:R-:W-:Y:S06]  /*2010*/  BRA `(.L_x_33) ;  /* 0x0000000000087947 */ /* 0x000fec0003800000 */
.L_x_34:
[----:B------:R-:W-:Y:S02]  /*2020*/  LOP3.LUT R19, R11, 0x80000, RZ, 0xfc, !PT ;  /* 0x000800000b137812 */ /* 0x000fe400078efcff */
[----:B------:R-:W-:-:S07]  /*2030*/  MOV R18, R10 ;  /* 0x0000000a00127202 */ /* 0x000fce0000000f00 */
.L_x_33:
[----:B------:R-:W-:Y:S05]  /*2040*/  BSYNC.RECONVERGENT B1 ;  /* 0x0000000000017941 */ /* 0x000fea0003800200 */
.L_x_31:
[----:B------:R-:W-:Y:S02]  /*2050*/  IMAD.MOV.U32 R15, RZ, RZ, 0x0 ;  /* 0x00000000ff0f7424 */ /* 0x000fe400078e00ff */
[----:B------:R-:W-:Y:S02]  /*2060*/  IMAD.MOV.U32 R4, RZ, RZ, R18 ;  /* 0x000000ffff047224 */ /* 0x000fe400078e0012 */
[----:B------:R-:W-:Y:S01]  /*2070*/  IMAD.MOV.U32 R5, RZ, RZ, R19 ;  /* 0x000000ffff057224 */ /* 0x000fe200078e0013 */
[----:B------:R-:W-:Y:S06]  /*2080*/  RET.REL.NODEC R14 `(_Z13MandelbrotSetIjdEvPT_jjT0_S2_S2_) ;  /* 0xffffffdc0edc7950 */ /* 0x000fec0003c3ffff */
.L_x_36:
[----:B------:R-:W-:-:S00]  /*2090*/  BRA `(.L_x_36) ;  /* 0xfffffffc00fc7947 */ /* 0x000fc0000383ffff */
[----:B------:R-:W-:-:S00]  /*20a0*/  NOP ;  /* 0x0000000000007918 */ /* 0x000fc00000000000 */
        /* <DEDUP_REMOVED lines=13> */
.L_x_73:


//--------------------- .text._Z13MandelbrotSetIhdEvPT_jjT0_S2_S2_ --------------------------
	.section	.text._Z13MandelbrotSetIhdEvPT_jjT0_S2_S2_,"ax",@progbits
	.align	128
        .global         _Z13MandelbrotSetIhdEvPT_jjT0_S2_S2_
        .type           _Z13MandelbrotSetIhdEvPT_jjT0_S2_S2_,@function
        .size           _Z13MandelbrotSetIhdEvPT_jjT0_S2_S2_,(.L_x_75 - _Z13MandelbrotSetIhdEvPT_jjT0_S2_S2_)
        .other          _Z13MandelbrotSetIhdEvPT_jjT0_S2_S2_,@"STO_CUDA_ENTRY STV_DEFAULT"
_Z13MandelbrotSetIhdEvPT_jjT0_S2_S2_:
.text._Z13MandelbrotSetIhdEvPT_jjT0_S2_S2_:
        /* <DEDUP_REMOVED lines=27> */
[----:B------:R-:W-:Y:S01]  /*01b0*/  MOV R11, R7 ;  /* 0x00000007000b7202 */ /* 0x000fe20000000f00 */
[----:B------:R-:W-:Y:S01]  /*01c0*/  IMAD.MOV.U32 R8, RZ, RZ, RZ ;  /* 0x000000ffff087224 */ /* 0x000fe200078e00ff */
[----:B------:R-:W-:Y:S01]  /*01d0*/  MOV R14, 0x200 ;  /* 0x00000200000e7802 */ /* 0x000fe20000000f00 */
[----:B------:R-:W-:-:S07]  /*01e0*/  IMAD.MOV.U32 R9, RZ, RZ, 0x40080000 ;  /* 0x40080000ff097424 */ /* 0x000fce00078e00ff */
[----:B------:R-:W-:Y:S05]  /*01f0*/  CALL.REL.NOINC `($__internal_3_$__cuda_sm20_div_rn_f64_full) ;  /* 0x0000001400807944 */ /* 0x000fea0003c00000 */
[----:B------:R-:W-:Y:S02]  /*0200*/  IMAD.MOV.U32 R2, RZ, RZ, R4 ;  /* 0x000000ffff027224 */ /* 0x000fe400078e0004 */
[----:B------:R-:W-:-:S07]  /*0210*/  IMAD.MOV.U32 R3, RZ, RZ, R5 ;  /* 0x000000ffff037224 */ /* 0x000fce00078e0005 */
.L_x_37:
[----:B------:R-:W0:Y:S01]  /*0220*/  LDCU UR4, c[0x0][0x38c] ;  /* 0x00007180ff0477ac */ /* 0x000e220008000800 */
[----:B------:R-:W-:Y:S01]  /*0230*/  MOV R9, R3 ;  /* 0x0000000300097202 */ /* 0x000fe20000000f00 */
[----:B------:R-:W-:Y:S01]  /*0240*/  IMAD.MOV.U32 R11, RZ, RZ, R2 ;  /* 0x000000ffff0b7224 */ /* 0x000fe200078e0002 */
        /* <DEDUP_REMOVED lines=11> */
[----:B------:R-:W-:-:S04]  /*0300*/  IADD3 R2, PT, PT, R11, 0x300402, RZ ;  /* 0x003004020b027810 */ /* 0x000fc80007ffe0ff */
[----:B------:R-:W-:Y:S02]  /*0310*/  FSETP.GEU.AND P0, PT, |R2|, 5.8789094863358348022e-39, PT ;  /* 0x004004020200780b */ /* 0x000fe40003f0e200 */
        /* <DEDUP_REMOVED lines=9> */
[----:B------:R-:W-:Y:S05]  /*03b0*/  CALL.REL.NOINC `($__internal_2_$__cuda_sm20_dblrcp_rn_slowpath_v3) ;  /* 0x0000001000647944 */ /* 0x000fea0003c00000 */
.L_x_39:
[----:B------:R-:W-:Y:S05]  /*03c0*/  BSYNC.RECONVERGENT B0 ;  /* 0x0000000000007941 */ /* 0x000fea0003800200 */
.L_x_38:
        /* <DEDUP_REMOVED lines=8> */
[----:B0-----:R-:W-:-:S06]  /*0450*/  VIADD R2, R11, 0xffffffe ;  /* 0x0ffffffe0b027836 */ /* 0x001fcc0000000000 */
[----:B------:R0:W1:Y:S02]  /*0460*/  F2I.FTZ.U32.TRUNC.NTZ R3, R2 ;  /* 0x0000000200037305 */ /* 0x000064000021f000 */
[----:B0-----:R-:W-:Y:S02]  /*0470*/  IMAD.MOV.U32 R2, RZ, RZ, RZ ;  /* 0x000000ffff027224 */ /* 0x001fe400078e00ff */
[----:B-1----:R-:W-:-:S04]  /*0480*/  IMAD.MOV R13, RZ, RZ, -R3 ;  /* 0x000000ffff0d7224 */ /* 0x002fc800078e0a03 */
[----:B------:R-:W-:-:S04]  /*0490*/  IMAD R13, R13, UR5, RZ ;  /* 0x000000050d0d7c24 */ /* 0x000fc8000f8e02ff */
[----:B------:R-:W-:-:S06]  /*04a0*/  IMAD.HI.U32 R3, R3, R13, R2 ;  /* 0x0000000d03037227 */ /* 0x000fcc00078e0002 */
[----:B------:R-:W-:-:S05]  /*04b0*/  IMAD.HI.U32 R10, R3, R0, RZ ;  /* 0x00000000030a7227 */ /* 0x000fca00078e00ff */
[----:B------:R-:W-:-:S05]  /*04c0*/  IADD3 R3, PT, PT, -R10, RZ, RZ ;  /* 0x000000ff0a037210 */ /* 0x000fca0007ffe1ff */
[----:B------:R-:W-:Y:S02]  /*04d0*/  IMAD R12, R3, UR5, R0 ;  /* 0x00000005030c7c24 */ /* 0x000fe4000f8e0200 */
[----:B------:R-:W0:Y:S03]  /*04e0*/  LDC.64 R2, c[0x0][0x3a0] ;  /* 0x0000e800ff027b82 */ /* 0x000e260000000a00 */
[----:B------:R-:W-:-:S13]  /*04f0*/  ISETP.GE.U32.AND P0, PT, R12, UR5, PT ;  /* 0x000000050c007c0c */ /* 0x000fda000bf06070 */
[----:B------:R-:W-:Y:S02]  /*0500*/  @P0 VIADD R12, R12, -UR5 ;  /* 0x800000050c0c0c36 */ /* 0x000fe40008000000 */
[----:B------:R-:W-:-:S03]  /*0510*/  @P0 VIADD R10, R10, 0x1 ;  /* 0x000000010a0a0836 */ /* 0x000fc60000000000 */
[----:B------:R-:W-:Y:S01]  /*0520*/  ISETP.GE.U32.AND P1, PT, R12, UR5, PT ;  /* 0x000000050c007c0c */ /* 0x000fe2000bf26070 */
[----:B0-----:R-:W-:-:S08]  /*0530*/  DFMA R12, R14, -R2, 1 ;  /* 0x3ff000000e0c742b */ /* 0x001fd00000000802 */
[----:B------:R-:W-:-:S04]  /*0540*/  DFMA R16, R12, R12, R12 ;  /* 0x0000000c0c10722b */ /* 0x000fc8000000000c */
[----:B------:R-:W-:Y:S01]  /*0550*/  @P1 VIADD R10, R10, 0x1 ;  /* 0x000000010a0a1836 */ /* 0x000fe20000000000 */
[----:B------:R-:W-:-:S04]  /*0560*/  @!P2 LOP3.LUT R10, RZ, UR5, RZ, 0x33, !PT ;  /* 0x00000005ff0aac12 */ /* 0x000fc8000f8e33ff */
[----:B------:R-:W-:Y:S01]  /*0570*/  IADD3 R11, PT, PT, -R10, RZ, RZ ;  /* 0x000000ff0a0b7210 */ /* 0x000fe20007ffe1ff */
[----:B------:R-:W-:-:S04]  /*0580*/  DFMA R16, R14, R16, R14 ;  /* 0x000000100e10722b */ /* 0x000fc8000000000e */
[----:B------:R-:W-:Y:S02]  /*0590*/  IMAD R18, R11, UR5, R0 ;  /* 0x000000050b127c24 */ /* 0x000fe4000f8e0200 */
[----:B------:R-:W-:Y:S02]  /*05a0*/  I2F.F64.U32 R10, R10 ;  /* 0x0000000a000a7312 */ /* 0x000fe40000201800 */
[----:B------:R-:W-:-:S06]  /*05b0*/  DFMA R14, R16, -R2, 1 ;  /* 0x3ff00000100e742b */ /* 0x000fcc0000000802 */
[----:B------:R-:W0:Y:S02]  /*05c0*/  I2F.F64.U32 R12, R18 ;  /* 0x00000012000c7312 */ /* 0x000e240000201800 */
        /* <DEDUP_REMOVED lines=18> */
[----:B------:R-:W-:Y:S05]  /*06f0*/  CALL.REL.NOINC `($__internal_3_$__cuda_sm20_div_rn_f64_full) ;  /* 0x0000001000407944 */ /* 0x000fea0003c00000 */
[----:B------:R-:W-:Y:S01]  /*0700*/  MOV R2, R4 ;  /* 0x0000000400027202 */ /* 0x000fe20000000f00 */
[----:B------:R-:W-:-:S07]  /*0710*/  IMAD.MOV.U32 R3, RZ, RZ, R5 ;  /* 0x000000ffff037224 */ /* 0x000fce00078e0005 */
.L_x_41:
[----:B------:R-:W-:Y:S05]  /*0720*/  BSYNC.RECONVERGENT B0 ;  /* 0x0000000000007941 */ /* 0x000fea0003800200 */
.L_x_40:
[----:B------:R-:W0:Y:S01]  /*0730*/  LDCU UR6, c[0x0][0x3a4] ;  /* 0x00007480ff0677ac */ /* 0x000e220008000800 */
[----:B------:R-:W1:Y:S01]  /*0740*/  LDC.64 R8, c[0x0][0x3a0] ;  /* 0x0000e800ff087b82 */ /* 0x000e620000000a00 */
[----:B------:R-:W-:Y:S01]  /*0750*/  IMAD.MOV.U32 R4, RZ, RZ, 0x1 ;  /* 0x00000001ff047424 */ /* 0x000fe200078e00ff */
[----:B------:R-:W-:Y:S01]  /*0760*/  FSETP.GEU.AND P1, PT, |R7|, 6.5827683646048100446e-37, PT ;  /* 0x036000000700780b */ /* 0x000fe20003f2e200 */
[----:B------:R-:W2:Y:S01]  /*0770*/  LDCU.64 UR4, c[0x0][0x390] ;  /* 0x00007200ff0477ac */ /* 0x000ea20008000a00 */
[----:B------:R-:W-:Y:S01]  /*0780*/  BSSY.RECONVERGENT B0, `(.L_x_42) ;  /* 0x0000015000007945 */ /* 0x000fe20003800200 */
        /* <DEDUP_REMOVED lines=16> */
[----:B------:R-:W-:Y:S01]  /*0890*/  IMAD.MOV.U32 R11, RZ, RZ, R7 ;  /* 0x000000ffff0b7224 */ /* 0x000fe200078e0007 */
[----:B0-----:R-:W-:Y:S01]  /*08a0*/  MOV R8, UR4 ;  /* 0x0000000400087c02 */ /* 0x001fe20008000f00 */
[----:B------:R-:W-:-:S07]  /*08b0*/  IMAD.U32 R9, RZ, RZ, UR5 ;  /* 0x00000005ff097e24 */ /* 0x000fce000f8e00ff */
[----:B------:R-:W-:Y:S05]  /*08c0*/  CALL.REL.NOINC `($__internal_3_$__cuda_sm20_div_rn_f64_full) ;  /* 0x0000000c00cc7944 */ /* 0x000fea0003c00000 */
.L_x_43:
[----:B------:R-:W-:Y:S05]  /*08d0*/  BSYNC.RECONVERGENT B0 ;  /* 0x0000000000007941 */ /* 0x000fea0003800200 */
.L_x_42:
[----:B------:R-:W0:Y:S01]  /*08e0*/  LDCU.64 UR6, c[0x0][0x398] ;  /* 0x00007300ff0677ac */ /* 0x000e220008000a00 */
[----:B------:R-:W-:Y:S01]  /*08f0*/  BSSY.RECONVERGENT B0, `(.L_x_44) ;  /* 0x00000be000007945 */ /* 0x000fe20003800200 */
[----:B------:R-:W-:Y:S02]  /*0900*/  IMAD.MOV.U32 R6, RZ, RZ, RZ ;  /* 0x000000ffff067224 */ /* 0x000fe400078e00ff */
[----:B------:R-:W-:Y:S01]  /*0910*/  IMAD.MOV.U32 R10, RZ, RZ, R2 ;  /* 0x000000ffff0a7224 */ /* 0x000fe200078e0002 */
[----:B------:R-:W1:Y:S01]  /*0920*/  LDCU.64 UR4, c[0x0][0x358] ;  /* 0x00006b00ff0477ac */ /* 0x000e620008000a00 */
[----:B------:R-:W-:Y:S01]  /*0930*/  IMAD.MOV.U32 R11, RZ, RZ, R3 ;  /* 0x000000ffff0b7224 */ /* 0x000fe200078e0003 */
[----:B0-----:R-:W-:-:S10]  /*0940*/  DADD R4, R4, UR6 ;  /* 0x0000000604047e29 */ /* 0x001fd40008000000 */
[----:B------:R-:W-:Y:S01]  /*0950*/  MOV R8, R4 ;  /* 0x0000000400087202 */ /* 0x000fe20000000f00 */
[----:B-1----:R-:W-:-:S07]  /*0960*/  IMAD.MOV.U32 R9, RZ, RZ, R5 ;  /* 0x000000ffff097224 */ /* 0x002fce00078e0005 */
.L_x_61:
        /* <DEDUP_REMOVED lines=140> */
[----:B------:R-:W-:Y:S01]  /*1230*/  VIADD R6, R6, 0x10 ;  /* 0x0000001006067836 */ /* 0x000fe20000000000 */
[----:B------:R-:W-:Y:S02]  /*1240*/  DADD R8, R10, R10 ;  /* 0x000000000a087229 */ /* 0x000fe4000000000a */
[----:B------:R-:W-:Y:S02]  /*1250*/  DADD R10, R14, -R16 ;  /* 0x000000000e0a7229 */ /* 0x000fe40000000810 */
[----:B------:R-:W-:-:S04]  /*1260*/  ISETP.NE.AND P0, PT, R6, 0x400, PT ;  /* 0x000004000600780c */ /* 0x000fc80003f05270 */
[----:B------:R-:W-:Y:S02]  /*1270*/  DFMA R8, R12, R8, R4 ;  /* 0x000000080c08722b */ /* 0x000fe40000000004 */
[----:B------:R-:W-:-:S07]  /*1280*/  DADD R10, R2, R10 ;  /* 0x00000000020a7229 */ /* 0x000fce000000000a */
[----:B------:R-:W-:Y:S05]  /*1290*/  @P0 BRA `(.L_x_61) ;  /* 0xfffffff400b40947 */ /* 0x000fea000383ffff */
[----:B------:R-:W0:Y:S02]  /*12a0*/  LDCU.64 UR6, c[0x0][0x380] ;  /* 0x00007000ff0677ac */ /* 0x000e240008000a00 */
[----:B0-----:R-:W-:Y:S01]  /*12b0*/  IADD3 R2, P0, PT, R0, UR6, RZ ;  /* 0x0000000600027c10 */ /* 0x001fe2000ff1e0ff */
[----:B------:R-:W-:-:S04]  /*12c0*/  IMAD.MOV.U32 R0, RZ, RZ, 0xff ;  /* 0x000000ffff007424 */ /* 0x000fc800078e00ff */
[----:B------:R-:W-:-:S05]  /*12d0*/  IMAD.X R3, RZ, RZ, UR7, P0 ;  /* 0x00000007ff037e24 */ /* 0x000fca00080e06ff */
[----:B------:R-:W-:Y:S01]  /*12e0*/  STG.E.U8 desc[UR4][R2.64], R0 ;  /* 0x0000000002007986 */ /* 0x000fe2000c101104 */
[----:B------:R-:W-:Y:S05]  /*12f0*/  EXIT ;  /* 0x000000000000794d */ /* 0x000fea0003800000 */
.L_x_60:
[----:B------:R-:W-:Y:S01]  /*1300*/  IADD3 R6, PT, PT, R6, 0xf, RZ ;  /* 0x0000000f06067810 */ /* 0x000fe20007ffe0ff */
[----:B------:R-:W-:Y:S06]  /*1310*/  BRA `(.L_x_45) ;  /* 0x00000000006c7947 */ /* 0x000fec0003800000 */
.L_x_59:
[----:B------:R-:W-:Y:S01]  /*1320*/  VIADD R6, R6, 0xe ;  /* 0x0000000e06067836 */ /* 0x000fe20000000000 */
[----:B------:R-:W-:Y:S06]  /*1330*/  BRA `(.L_x_45) ;  /* 0x0000000000647947 */ /* 0x000fec0003800000 */
.L_x_58:
[----:B------:R-:W-:Y:S01]  /*1340*/  VIADD R6, R6, 0xd ;  /* 0x0000000d06067836 */ /* 0x000fe20000000000 */
[----:B------:R-:W-:Y:S06]  /*1350*/  BRA `(.L_x_45) ;  /* 0x00000000005c7947 */ /* 0x000fec0003800000 */
.L_x_57:
[----:B------:R-:W-:Y:S01]  /*1360*/  VIADD R6, R6, 0xc ;  /* 0x0000000c06067836 */ /* 0x000fe20000000000 */
[----:B------:R-:W-:Y:S06]  /*1370*/  BRA `(.L_x_45) ;  /* 0x0000000000547947 */ /* 0x000fec0003800000 */
.L_x_56:
[----:B------:R-:W-:Y:S01]  /*1380*/  VIADD R6, R6, 0xb ;  /* 0x0000000b06067836 */ /* 0x000fe20000000000 */
[----:B------:R-:W-:Y:S06]  /*1390*/  BRA `(.L_x_45) ;  /* 0x00000000004c7947 */ /* 0x000fec0003800000 */
.L_x_55:
[----:B------:R-:W-:Y:S01]  /*13a0*/  IADD3 R6, PT, PT, R6, 0xa, RZ ;  /* 0x0000000a06067810 */ /* 0x000fe20007ffe0ff */
[----:B------:R-:W-:Y:S06]  /*13b0*/  BRA `(.L_x_45) ;  /* 0x0000000000447947 */ /* 0x000fec0003800000 */
.L_x_54:
[----:B------:R-:W-:Y:S01]  /*13c0*/  VIADD R6, R6, 0x9 ;  /* 0x0000000906067836 */ /* 0x000fe20000000000 */
[----:B------:R-:W-:Y:S06]  /*13d0*/  BRA `(.L_x_45) ;  /* 0x00000000003c7947 */ /* 0x000fec0003800000 */
.L_x_53:
[----:B------:R-:W-:Y:S01]  /*13e0*/  VIADD R6, R6, 0x8 ;  /* 0x0000000806067836 */ /* 0x000fe20000000000 */
[----:B------:R-:W-:Y:S06]  /*13f0*/  BRA `(.L_x_45) ;  /* 0x0000000000347947 */ /* 0x000fec0003800000 */
.L_x_52:
[----:B------:R-:W-:Y:S01]  /*1400*/  VIADD R6, R6, 0x7 ;  /* 0x0000000706067836 */ /* 0x000fe20000000000 */
[----:B------:R-:W-:Y:S06]  /*1410*/  BRA `(.L_x_45) ;  /* 0x00000000002c7947 */ /* 0x000fec0003800000 */
.L_x_51:
[----:B------:R-:W-:Y:S01]  /*1420*/  VIADD R6, R6, 0x6 ;  /* 0x0000000606067836 */ /* 0x000fe20000000000 */
[----:B------:R-:W-:Y:S06]  /*1430*/  BRA `(.L_x_45) ;  /* 0x0000000000247947 */ /* 0x000fec0003800000 */
.L_x_50:
[----:B------:R-:W-:Y:S01]  /*1440*/  IADD3 R6, PT, PT, R6, 0x5, RZ ;  /* 0x0000000506067810 */ /* 0x000fe20007ffe0ff */
[----:B------:R-:W-:Y:S06]  /*1450*/  BRA `(.L_x_45) ;  /* 0x00000000001c7947 */ /* 0x000fec0003800000 */
.L_x_49:
[----:B------:R-:W-:Y:S01]  /*1460*/  VIADD R6, R6, 0x4 ;  /* 0x0000000406067836 */ /* 0x000fe20000000000 */
[----:B------:R-:W-:Y:S06]  /*1470*/  BRA `(.L_x_45) ;  /* 0x0000000000147947 */ /* 0x000fec0003800000 */
.L_x_48:
[----:B------:R-:W-:Y:S01]  /*1480*/  VIADD R6, R6, 0x3 ;  /* 0x0000000306067836 */ /* 0x000fe20000000000 */
[----:B------:R-:W-:Y:S06]  /*1490*/  BRA `(.L_x_45) ;  /* 0x00000000000c7947 */ /* 0x000fec0003800000 */
.L_x_47:
[----:B------:R-:W-:Y:S01]  /*14a0*/  VIADD R6, R6, 0x2 ;  /* 0x0000000206067836 */ /* 0x000fe20000000000 */
[----:B------:R-:W-:Y:S06]  /*14b0*/  BRA `(.L_x_45) ;  /* 0x0000000000047947 */ /* 0x000fec0003800000 */
.L_x_46:
[----:B------:R-:W-:-:S07]  /*14c0*/  VIADD R6, R6, 0x1 ;  /* 0x0000000106067836 */ /* 0x000fce0000000000 */
.L_x_45:
[----:B------:R-:W-:Y:S05]  /*14d0*/  BSYNC.RECONVERGENT B0 ;  /* 0x0000000000007941 */ /* 0x000fea0003800200 */
.L_x_44:
[----:B------:R-:W0:Y:S01]  /*14e0*/  LDCU.64 UR6, c[0x0][0x380] ;  /* 0x00007000ff0677ac */ /* 0x000e220008000a00 */
[----:B------:R-:W-:-:S05]  /*14f0*/  IMAD R6, R6, 0xff, RZ ;  /* 0x000000ff06067824 */ /* 0x000fca00078e02ff */
[----:B------:R-:W-:Y:S02]  /*1500*/  SHF.R.U32.HI R5, RZ, 0xa, R6 ;  /* 0x0000000aff057819 */ /* 0x000fe40000011606 */
[----:B0-----:R-:W-:-:S04]  /*1510*/  IADD3 R2, P0, PT, R0, UR6, RZ ;  /* 0x0000000600027c10 */ /* 0x001fc8000ff1e0ff */
[----:B------:R-:W-:-:S05]  /*1520*/  IADD3.X R3, PT, PT, RZ, UR7, RZ, P0, !PT ;  /* 0x00000007ff037c10 */ /* 0x000fca00087fe4ff */
[----:B------:R-:W-:Y:S01]  /*1530*/  STG.E.U8 desc[UR4][R2.64], R5 ;  /* 0x0000000502007986 */ /* 0x000fe2000c101104 */
[----:B------:R-:W-:Y:S05]  /*1540*/  EXIT ;  /* 0x000000000000794d */ /* 0x000fea0003800000 */
        .weak           $__internal_2_$__cuda_sm20_dblrcp_rn_slowpath_v3
        .type           $__internal_2_$__cuda_sm20_dblrcp_rn_slowpath_v3,@function
        .size           $__internal_2_$__cuda_sm20_dblrcp_rn_slowpath_v3,($__internal_3_$__cuda_sm20_div_rn_f64_full - $__internal_2_$__cuda_sm20_dblrcp_rn_slowpath_v3)
$__internal_2_$__cuda_sm20_dblrcp_rn_slowpath_v3:
[----:B------:R-:W-:Y:S01]  /*1550*/  IMAD.MOV.U32 R8, RZ, RZ, R10 ;  /* 0x000000ffff087224 */ /* 0x000fe200078e000a */
[----:B------:R-:W-:Y:S01]  /*1560*/  BSSY.RECONVERGENT B1, `(.L_x_62) ;  /* 0x0000025000017945 */ /* 0x000fe20003800200 */
[----:B------:R-:W-:-:S06]  /*1570*/  IMAD.MOV.U32 R9, RZ, RZ, R11 ;  /* 0x000000ffff097224 */ /* 0x000fcc00078e000b */
        /* <DEDUP_REMOVED lines=10> */
[----:B------:R-:W-:Y:S01]  /*1620*/  IADD3 R11, PT, PT, R9, -0x3fe00000, RZ ;  /* 0xc0200000090b7810 */ /* 0x000fe20007ffe0ff */
[----:B------:R-:W-:-:S03]  /*1630*/  IMAD.MOV.U32 R10, RZ, RZ, R8 ;  /* 0x000000ffff0a7224 */ /* 0x000fc600078e0008 */
[----:B------:R-:W0:Y:S03]  /*1640*/  MUFU.RCP64H R13, R11 ;  /* 0x0000000b000d7308 */ /* 0x000e260000001800 */
        /* <DEDUP_REMOVED lines=10> */
.L_x_65:
[----:B------:R-:W-:Y:S01]  /*16f0*/  DMUL R8, R8, 8.11296384146066816958e+31 ;  /* 0x4690000008087828 */ /* 0x000fe20000000000 */
[----:B------:R-:W-:-:S05]  /*1700*/  IMAD.MOV.U32 R10, RZ, RZ, R12 ;  /* 0x000000ffff0a7224 */ /* 0x000fca00078e000c */
        /* <DEDUP_REMOVED lines=8> */
.L_x_63:
[----:B------:R-:W-:Y:S01]  /*1790*/  LOP3.LUT R11, R9, 0x80000, RZ, 0xfc, !PT ;  /* 0x00080000090b7812 */ /* 0x000fe200078efcff */
[----:B------:R-:W-:-:S07]  /*17a0*/  IMAD.MOV.U32 R10, RZ, RZ, R8 ;  /* 0x000000ffff0a7224 */ /* 0x000fce00078e0008 */
.L_x_64:
[----:B------:R-:W-:Y:S05]  /*17b0*/  BSYNC.RECONVERGENT B1 ;  /* 0x0000000000017941 */ /* 0x000fea0003800200 */
.L_x_62:
[----:B------:R-:W-:Y:S01]  /*17c0*/  IMAD.MOV.U32 R3, RZ, RZ, 0x0 ;  /* 0x00000000ff037424 */ /* 0x000fe200078e00ff */
[----:B------:R-:W-:Y:S01]  /*17d0*/  MOV R8, R10 ;  /* 0x0000000a00087202 */ /* 0x000fe20000000f00 */
[----:B------:R-:W-:Y:S02]  /*17e0*/  IMAD.MOV.U32 R9, RZ, RZ, R11 ;  /* 0x000000ffff097224 */ /* 0x000fe400078e000b */
[----:B------:R-:W-:Y:S05]  /*17f0*/  RET.REL.NODEC R2 `(_Z13MandelbrotSetIhdEvPT_jjT0_S2_S2_) ;  /* 0xffffffe802007950 */ /* 0x000fea0003c3ffff */
        .weak           $__internal_3_$__cuda_sm20_div_rn_f64_full
        .type           $__internal_3_$__cuda_sm20_div_rn_f64_full,@function
        .size           $__internal_3_$__cuda_sm20_div_rn_f64_full,(.L_x_75 - $__internal_3_$__cuda_sm20_div_rn_f64_full)
$__internal_3_$__cuda_sm20_div_rn_f64_full:
[C---:B------:R-:W-:Y:S01]  /*1800*/  FSETP.GEU.AND P0, PT, |R9|.reuse, 1.469367938527859385e-39, PT ;  /* 0x001000000900780b */ /* 0x040fe20003f0e200 */
[----:B------:R-:W-:Y:S01]  /*1810*/  BSSY.RECONVERGENT B1, `(.L_x_66) ;  /* 0x0000056000017945 */ /* 0x000fe20003800200 */
[----:B------:R-:W-:Y:S02]  /*1820*/  LOP3.LUT R4, R9, 0x800fffff, RZ, 0xc0, !PT ;  /* 0x800fffff09047812 */ /* 0x000fe400078ec0ff */
[C---:B------:R-:W-:Y:S02]  /*1830*/  FSETP.GEU.AND P2, PT, |R11|.reuse, 1.469367938527859385e-39, PT ;  /* 0x001000000b00780b */ /* 0x040fe40003f4e200 */
[----:B------:R-:W-:Y:S01]  /*1840*/  LOP3.LUT R5, R4, 0x3ff00000, RZ, 0xfc, !PT ;  /* 0x3ff0000004057812 */ /* 0x000fe200078efcff */
[----:B------:R-:W-:Y:S01]  /*1850*/  IMAD.MOV.U32 R4, RZ, RZ, R8 ;  /* 0x000000ffff047224 */ /* 0x000fe200078e0008 */
[----:B------:R-:W-:Y:S02]  /*1860*/  MOV R18, 0x1 ;  /* 0x0000000100127802 */ /* 0x000fe40000000f00 */
        /* <DEDUP_REMOVED lines=36> */
[----:B------:R-:W-:Y:S01]  /*1ab0*/  SEL R11, R16, 0x63400000, !P0 ;  /* 0x63400000100b7807 */ /* 0x000fe20004000000 */
[----:B------:R-:W-:-:S04]  /*1ac0*/  IMAD.MOV.U32 R16, RZ, RZ, RZ ;  /* 0x000000ffff107224 */ /* 0x000fc800078e00ff */
[----:B------:R-:W-:-:S05]  /*1ad0*/  IMAD.IADD R10, R10, 0x1, -R11 ;  /* 0x000000010a0a7824 */ /* 0x000fca00078e0a0b */
[----:B------:R-:W-:-:S06]  /*1ae0*/  IADD3 R17, PT, PT, R10, 0x7fe00000, RZ ;  /* 0x7fe000000a117810 */ /* 0x000fcc0007ffe0ff */
        /* <DEDUP_REMOVED lines=10> */
[----:B------:R-:W-:Y:S01]  /*1b90*/  MOV R4, RZ ;  /* 0x000000ff00047202 */ /* 0x000fe20000000f00 */
[----:B------:R-:W-:-:S05]  /*1ba0*/  DMUL.RP R16, R22, R16 ;  /* 0x0000001016107228 */ /* 0x000fca0000008000 */
[----:B------:R-:W-:-:S05]  /*1bb0*/  DFMA R4, R18, -R4, R22 ;  /* 0x800000041204722b */ /* 0x000fca0000000016 */
[----:B------:R-:W-:Y:S02]  /*1bc0*/  LOP3.LUT R9, R17, R9, RZ, 0x3c, !PT ;  /* 0x0000000911097212 */ /* 0x000fe400078e3cff */
[----:B------:R-:W-:-:S04]  /*1bd0*/  IADD3 R4, PT, PT, -R10, -0x43300000, RZ ;  /* 0xbcd000000a047810 */ /* 0x000fc80007ffe1ff */
[----:B------:R-:W-:-:S04]  /*1be0*/  FSETP.NEU.AND P0, PT, |R5|, R4, PT ;  /* 0x000000040500720b */ /* 0x000fc80003f0d200 */
[----:B------:R-:W-:Y:S02]  /*1bf0*/  FSEL R18, R16, R18, !P0 ;  /* 0x0000001210127208 */ /* 0x000fe40004000000 */
[----:B------:R-:W-:Y:S01]  /*1c00*/  FSEL R19, R9, R19, !P0 ;  /* 0x0000001309137208 */ /* 0x000fe20004000000 */
[----:B------:R-:W-:Y:S06]  /*1c10*/  BRA `(.L_x_68) ;  /* 0x0000000000547947 */ /* 0x000fec0003800000 */
.L_x_67:
[----:B------:R-:W-:-:S14]  /*1c20*/  DSETP.NAN.AND P0, PT, R10, R10, PT ;  /* 0x0000000a0a00722a */ /* 0x000fdc0003f08000 */
[----:B------:R-:W-:Y:S05]  /*1c30*/  @P0 BRA `(.L_x_69) ;  /* 0x0000000000440947 */ /* 0x000fea0003800000 */
[----:B------:R-:W-:-:S14]  /*1c40*/  DSETP.NAN.AND P0, PT, R8, R8, PT ;  /* 0x000000080800722a */ /* 0x000fdc0003f08000 */
[----:B------:R-:W-:Y:S05]  /*1c50*/  @P0 BRA `(.L_x_70) ;  /* 0x0000000000300947 */ /* 0x000fea0003800000 */
[----:B------:R-:W-:Y:S01]  /*1c60*/  ISETP.NE.AND P0, PT, R17, R24, PT ;  /* 0x000000181100720c */ /* 0x000fe20003f05270 */
[----:B------:R-:W-:Y:S02]  /*1c70*/  IMAD.MOV.U32 R18, RZ, RZ, 0x0 ;  /* 0x00000000ff127424 */ /* 0x000fe400078e00ff */
[----:B------:R-:W-:-:S10]  /*1c80*/  IMAD.MOV.U32 R19, RZ, RZ, -0x80000 ;  /* 0xfff80000ff137424 */ /* 0x000fd400078e00ff */
[----:B------:R-:W-:Y:S05]  /*1c90*/  @!P0 BRA `(.L_x_68) ;  /* 0x0000000000348947 */ /* 0x000fea0003800000 */
[----:B------:R-:W-:Y:S02]  /*1ca0*/  ISETP.NE.AND P0, PT, R17, 0x7ff00000, PT ;  /* 0x7ff000001100780c */ /* 0x000fe40003f05270 */
[----:B------:R-:W-:Y:S02]  /*1cb0*/  LOP3.LUT R19, R11, 0x80000000, R9, 0x48, !PT ;  /* 0x800000000b137812 */ /* 0x000fe400078e4809 */
[----:B------:R-:W-:-:S13]  /*1cc0*/  ISETP.EQ.OR P0, PT, R24, RZ, !P0 ;  /* 0x000000ff1800720c */ /* 0x000fda0004702670 */
[----:B------:R-:W-:Y:S01]  /*1cd0*/  @P0 LOP3.LUT R4, R19, 0x7ff00000, RZ, 0xfc, !PT ;  /* 0x7ff0000013040812 */ /* 0x000fe200078efcff */
[----:B------:R-:W-:Y:S01]  /*1ce0*/  @!P0 IMAD.MOV.U32 R18, RZ, RZ, RZ ;  /* 0x000000ffff128224 */ /* 0x000fe200078e00ff */
[----:B------:R-:W-:-:S03]  /*1cf0*/  @P0 MOV R18, RZ ;  /* 0x000000ff00120202 */ /* 0x000fc60000000f00 */
[----:B------:R-:W-:Y:S01]  /*1d00*/  @P0 IMAD.MOV.U32 R19, RZ, RZ, R4 ;  /* 0x000000ffff130224 */ /* 0x000fe200078e0004 */
[----:B------:R-:W-:Y:S06]  /*1d10*/  BRA `(.L_x_68) ;  /* 0x0000000000147947 */ /* 0x000fec0003800000 */
.L_x_70:
[----:B------:R-:W-:Y:S01]  /*1d20*/  LOP3.LUT R19, R9, 0x80000, RZ, 0xfc, !PT ;  /* 0x0008000009137812 */ /* 0x000fe200078efcff */
[----:B------:R-:W-:Y:S01]  /*1d30*/  IMAD.MOV.U32 R18, RZ, RZ, R8 ;  /* 0x000000ffff127224 */ /* 0x000fe200078e0008 */
[----:B------:R-:W-:Y:S06]  /*1d40*/  BRA `(.L_x_68) ;  /* 0x0000000000087947 */ /* 0x000fec0003800000 */
.L_x_69:
[----:B------:R-:W-:Y:S01]  /*1d50*/  LOP3.LUT R19, R11, 0x80000, RZ, 0xfc, !PT ;  /* 0x000800000b137812 */ /* 0x000fe200078efcff */
[----:B------:R-:W-:-:S07]  /*1d60*/  IMAD.MOV.U32 R18, RZ, RZ, R10 ;  /* 0x000000ffff127224 */ /* 0x000fce00078e000a */
.L_x_68:
[----:B------:R-:W-:Y:S05]  /*1d70*/  BSYNC.RECONVERGENT B1 ;  /* 0x0000000000017941 */ /* 0x000fea0003800200 */
.L_x_66:
[----:B------:R-:W-:Y:S01]  /*1d80*/  IMAD.MOV.U32 R15, RZ, RZ, 0x0 ;  /* 0x00000000ff0f7424 */ /* 0x000fe200078e00ff */
[----:B------:R-:W-:Y:S01]  /*1d90*/  MOV R4, R18 ;  /* 0x0000001200047202 */ /* 0x000fe20000000f00 */
[----:B------:R-:W-:Y:S02]  /*1da0*/  IMAD.MOV.U32 R5, RZ, RZ, R19 ;  /* 0x000000ffff057224 */ /* 0x000fe400078e0013 */
[----:B------:R-:W-:Y:S05]  /*1db0*/  RET.REL.NODEC R14 `(_Z13MandelbrotSetIhdEvPT_jjT0_S2_S2_) ;  /* 0xffffffe00e907950 */ /* 0x000fea0003c3ffff */
.L_x_71:
        /* <DEDUP_REMOVED lines=12> */
.L_x_75:


//--------------------- .nv.shared.reserved.0     --------------------------
	.section	.nv.shared.reserved.0,"aw",@nobits
	.weak		__nv_reservedSMEM_offset_0_alias
	.size		__nv_reservedSMEM_offset_0_alias, 0, 64
	.other		__nv_reservedSMEM_offset_0_alias,@"STO_CUDA_RESERVED_SHARED STV_DEFAULT"
__nv_reservedSMEM_offset_0_alias:
	.zero		0
	.zero		64


//--------------------- .nv.constant0._Z13MandelbrotSetIjdEvPT_jjT0_S2_S2_ --------------------------
	.section	.nv.constant0._Z13MandelbrotSetIjdEvPT_jjT0_S2_S2_,"a",@progbits
	.sectionflags	@""
	.align	4
.nv.constant0._Z13MandelbrotSetIjdEvPT_jjT0_S2_S2_:
	.zero		936


//--------------------- .nv.constant0._Z13MandelbrotSetIhdEvPT_jjT0_S2_S2_ --------------------------
	.section	.nv.constant0._Z13MandelbrotSetIhdEvPT_jjT0_S2_S2_,"a",@progbits
	.sectionflags	@""
	.align	4
.nv.constant0._Z13MandelbrotSetIhdEvPT_jjT0_S2_S2_:
	.zero		936


//--------------------- SYMBOLS --------------------------

	.type		.nv.reservedSmem.offset0,@object
	.size		.nv.reservedSmem.offset0,0x4
